//
// Generated by NVIDIA NVVM Compiler
//
// Compiler Build ID: CL-36424714
// Cuda compilation tools, release 13.0, V13.0.88
// Based on NVVM 20.0.0
//

.version 9.0
.target sm_100
.address_size 64

	// .globl	_Z20eotSortIterationCudaP3CPUPi11CoordinatesS1_bS2_bS2_

.visible .entry _Z20eotSortIterationCudaP3CPUPi11CoordinatesS1_bS2_bS2_(
	.param .u64 .ptr .align 1 _Z20eotSortIterationCudaP3CPUPi11CoordinatesS1_bS2_bS2__param_0,
	.param .u64 .ptr .align 1 _Z20eotSortIterationCudaP3CPUPi11CoordinatesS1_bS2_bS2__param_1,
	.param .align 4 .b8 _Z20eotSortIterationCudaP3CPUPi11CoordinatesS1_bS2_bS2__param_2[12],
	.param .u64 .ptr .align 1 _Z20eotSortIterationCudaP3CPUPi11CoordinatesS1_bS2_bS2__param_3,
	.param .u8 _Z20eotSortIterationCudaP3CPUPi11CoordinatesS1_bS2_bS2__param_4,
	.param .align 4 .b8 _Z20eotSortIterationCudaP3CPUPi11CoordinatesS1_bS2_bS2__param_5[12],
	.param .u8 _Z20eotSortIterationCudaP3CPUPi11CoordinatesS1_bS2_bS2__param_6,
	.param .align 4 .b8 _Z20eotSortIterationCudaP3CPUPi11CoordinatesS1_bS2_bS2__param_7[12]
)
{
	.reg .pred 	%p<73>;
	.reg .b16 	%rs<3>;
	.reg .b32 	%r<152>;
	.reg .b64 	%rd<95>;

	ld.param.u32 	%r122, [_Z20eotSortIterationCudaP3CPUPi11CoordinatesS1_bS2_bS2__param_2];
	ld.param.u32 	%r123, [_Z20eotSortIterationCudaP3CPUPi11CoordinatesS1_bS2_bS2__param_2+4];
	ld.param.u32 	%r124, [_Z20eotSortIterationCudaP3CPUPi11CoordinatesS1_bS2_bS2__param_2+8];
	ld.param.u32 	%r4, [_Z20eotSortIterationCudaP3CPUPi11CoordinatesS1_bS2_bS2__param_5];
	ld.param.u32 	%r5, [_Z20eotSortIterationCudaP3CPUPi11CoordinatesS1_bS2_bS2__param_5+4];
	ld.param.u32 	%r6, [_Z20eotSortIterationCudaP3CPUPi11CoordinatesS1_bS2_bS2__param_5+8];
	ld.param.u32 	%r7, [_Z20eotSortIterationCudaP3CPUPi11CoordinatesS1_bS2_bS2__param_7];
	ld.param.u32 	%r8, [_Z20eotSortIterationCudaP3CPUPi11CoordinatesS1_bS2_bS2__param_7+4];
	ld.param.u32 	%r9, [_Z20eotSortIterationCudaP3CPUPi11CoordinatesS1_bS2_bS2__param_7+8];
	ld.param.u64 	%rd34, [_Z20eotSortIterationCudaP3CPUPi11CoordinatesS1_bS2_bS2__param_0];
	ld.param.u64 	%rd35, [_Z20eotSortIterationCudaP3CPUPi11CoordinatesS1_bS2_bS2__param_1];
	ld.param.u64 	%rd36, [_Z20eotSortIterationCudaP3CPUPi11CoordinatesS1_bS2_bS2__param_3];
	ld.param.s8 	%rs1, [_Z20eotSortIterationCudaP3CPUPi11CoordinatesS1_bS2_bS2__param_4];
	ld.param.s8 	%rs2, [_Z20eotSortIterationCudaP3CPUPi11CoordinatesS1_bS2_bS2__param_6];
	cvta.to.global.u64 	%rd1, %rd35;
	cvta.to.global.u64 	%rd2, %rd36;
	cvta.to.global.u64 	%rd3, %rd34;
	mov.u32 	%r127, %tid.x;
	mov.u32 	%r11, %ntid.x;
	setp.ge.u32 	%p13, %r127, %r11;
	mov.b64 	%rd86, -1;
	@%p13 bra 	$L__BB0_4;
	mov.u32 	%r12, %ctaid.x;
	mov.u32 	%r13, %nctaid.x;
	setp.ge.u32 	%p14, %r12, %r13;
	@%p14 bra 	$L__BB0_4;
	mov.u32 	%r14, %ctaid.y;
	mov.u32 	%r89, %nctaid.y;
	setp.ge.u32 	%p15, %r14, %r89;
	@%p15 bra 	$L__BB0_4;
	mad.lo.s32 	%r90, %r14, %r13, %r12;
	mad.lo.s32 	%r91, %r90, %r11, %r127;
	cvt.s64.s32 	%rd86, %r91;
$L__BB0_4:
	setp.ne.s32 	%p16, %r4, 1;
	setp.ne.s32 	%p17, %r5, 1;
	and.pred  	%p18, %p16, %p17;
	setp.ne.s32 	%p19, %r6, 1;
	and.pred  	%p20, %p19, %p18;
	@%p20 bra 	$L__BB0_11;
	setp.ne.s32 	%p21, %r4, 0;
	mov.u32 	%r121, %r127;
	@%p21 bra 	$L__BB0_9;
	setp.eq.s32 	%p22, %r5, 0;
	@%p22 bra 	$L__BB0_8;
	mov.u32 	%r121, %ctaid.x;
	bra.uni 	$L__BB0_9;
$L__BB0_8:
	setp.eq.s32 	%p23, %r6, 0;
	mov.u32 	%r92, %ctaid.y;
	selp.b32 	%r121, -1, %r92, %p23;
$L__BB0_9:
	and.b32  	%r93, %r121, -2147483647;
	setp.ne.s32 	%p24, %r93, 1;
	@%p24 bra 	$L__BB0_11;
	neg.s32 	%r122, %r122;
	neg.s32 	%r123, %r123;
	neg.s32 	%r124, %r124;
$L__BB0_11:
	setp.ne.s32 	%p25, %r7, 1;
	setp.ne.s32 	%p26, %r8, 1;
	and.pred  	%p27, %p25, %p26;
	setp.ne.s32 	%p28, %r9, 1;
	and.pred  	%p29, %p28, %p27;
	@%p29 bra 	$L__BB0_17;
	setp.ne.s32 	%p30, %r7, 0;
	mov.u32 	%r125, %r127;
	@%p30 bra 	$L__BB0_16;
	setp.eq.s32 	%p31, %r8, 0;
	@%p31 bra 	$L__BB0_15;
	mov.u32 	%r125, %ctaid.x;
	bra.uni 	$L__BB0_16;
$L__BB0_15:
	setp.eq.s32 	%p32, %r9, 0;
	mov.u32 	%r94, %ctaid.y;
	selp.b32 	%r125, -1, %r94, %p32;
$L__BB0_16:
	and.b32  	%r95, %r125, 1;
	setp.eq.b32 	%p33, %r95, 1;
	not.pred 	%p34, %p33;
	@%p34 bra 	$L__BB0_52;
$L__BB0_17:
	setp.eq.s16 	%p35, %rs2, 0;
	neg.s32 	%r97, %r122;
	neg.s32 	%r98, %r123;
	neg.s32 	%r99, %r124;
	selp.b32 	%r27, %r122, %r97, %p35;
	selp.b32 	%r28, %r123, %r98, %p35;
	selp.b32 	%r29, %r124, %r99, %p35;
	add.s32 	%r30, %r27, %r127;
	setp.ge.u32 	%p36, %r30, %r11;
	mov.b32 	%r126, -1;
	@%p36 bra 	$L__BB0_21;
	mov.u32 	%r101, %ctaid.x;
	add.s32 	%r31, %r28, %r101;
	mov.u32 	%r32, %nctaid.x;
	setp.ge.u32 	%p37, %r31, %r32;
	@%p37 bra 	$L__BB0_21;
	mov.u32 	%r103, %ctaid.y;
	add.s32 	%r33, %r29, %r103;
	mov.u32 	%r104, %nctaid.y;
	setp.ge.u32 	%p38, %r33, %r104;
	@%p38 bra 	$L__BB0_21;
	mad.lo.s32 	%r105, %r33, %r32, %r31;
	mad.lo.s32 	%r126, %r105, %r11, %r30;
$L__BB0_21:
	setp.lt.s32 	%p39, %r126, 0;
	@%p39 bra 	$L__BB0_52;
	setp.ne.s32 	%p40, %r27, 0;
	@%p40 bra 	$L__BB0_26;
	setp.eq.s32 	%p41, %r28, 0;
	@%p41 bra 	$L__BB0_25;
	mov.u32 	%r127, %ctaid.x;
	bra.uni 	$L__BB0_26;
$L__BB0_25:
	setp.eq.s32 	%p42, %r29, 0;
	mov.u32 	%r106, %ctaid.y;
	selp.b32 	%r127, -1, %r106, %p42;
$L__BB0_26:
	and.b32  	%r107, %r127, 1;
	setp.eq.b32 	%p43, %r107, 1;
	setp.eq.s16 	%p44, %rs1, 0;
	mad.lo.s64 	%rd39, %rd86, 12, %rd3;
	add.s64 	%rd6, %rd39, 8;
	or.pred  	%p45, %p44, %p43;
	@%p45 bra 	$L__BB0_36;
	ld.global.u32 	%r108, [%rd6];
	ld.global.u32 	%r137, [%rd6+-8];
	ld.global.u32 	%rd7, [%rd6+-4];
	mul.wide.u32 	%rd40, %r126, 12;
	add.s64 	%rd41, %rd3, %rd40;
	ld.global.u32 	%r139, [%rd41];
	ld.global.u32 	%rd8, [%rd41+4];
	mul.wide.u32 	%rd42, %r108, 4;
	add.s64 	%rd9, %rd2, %rd42;
	cvt.s64.s32 	%rd89, %r137;
	setp.gt.u64 	%p70, %rd7, %rd89;
	cvt.s64.s32 	%rd90, %r139;
	setp.gt.u64 	%p69, %rd8, %rd90;
	or.pred  	%p47, %p70, %p69;
	not.pred 	%p48, %p47;
	@%p48 bra 	$L__BB0_31;
	mov.b32 	%r128, 0;
	mov.u64 	%rd12, %rd90;
	mov.u64 	%rd13, %rd89;
	mov.u32 	%r129, %r139;
	mov.u32 	%r130, %r137;
$L__BB0_29:
	@%p69 bra 	$L__BB0_41;
	shl.b64 	%rd43, %rd13, 2;
	add.s64 	%rd44, %rd1, %rd43;
	ld.global.u32 	%r131, [%rd44];
	bra.uni 	$L__BB0_45;
$L__BB0_31:
	setp.le.u64 	%p52, %rd7, %rd89;
	mov.b32 	%r136, 0;
	@%p52 bra 	$L__BB0_34;
	mov.b32 	%r136, 0;
$L__BB0_33:
	mul.wide.u32 	%rd55, %r136, 4;
	add.s64 	%rd56, %rd9, %rd55;
	ld.global.u32 	%r112, [%rd56];
	shl.b64 	%rd57, %rd89, 2;
	add.s64 	%rd58, %rd1, %rd57;
	st.global.u32 	[%rd58], %r112;
	add.s32 	%r137, %r137, 1;
	add.s32 	%r136, %r136, 1;
	cvt.s64.s32 	%rd89, %r137;
	setp.gt.u64 	%p53, %rd7, %rd89;
	@%p53 bra 	$L__BB0_33;
$L__BB0_34:
	setp.le.u64 	%p54, %rd8, %rd90;
	@%p54 bra 	$L__BB0_36;
$L__BB0_35:
	mul.wide.u32 	%rd59, %r136, 4;
	add.s64 	%rd60, %rd9, %rd59;
	ld.global.u32 	%r113, [%rd60];
	shl.b64 	%rd61, %rd90, 2;
	add.s64 	%rd62, %rd1, %rd61;
	st.global.u32 	[%rd62], %r113;
	add.s32 	%r139, %r139, 1;
	add.s32 	%r136, %r136, 1;
	cvt.s64.s32 	%rd90, %r139;
	setp.gt.u64 	%p55, %rd8, %rd90;
	@%p55 bra 	$L__BB0_35;
$L__BB0_36:
	and.b32  	%r114, %r127, -2147483647;
	setp.ne.s32 	%p56, %r114, 1;
	setp.ne.s16 	%p57, %rs1, 0;
	or.pred  	%p58, %p57, %p56;
	@%p58 bra 	$L__BB0_52;
	ld.global.u32 	%r115, [%rd6];
	ld.global.u32 	%r149, [%rd6+-8];
	ld.global.u32 	%rd20, [%rd6+-4];
	mul.wide.u32 	%rd63, %r126, 12;
	add.s64 	%rd64, %rd3, %rd63;
	ld.global.u32 	%r151, [%rd64];
	ld.global.u32 	%rd21, [%rd64+4];
	mul.wide.u32 	%rd65, %r115, 4;
	add.s64 	%rd22, %rd2, %rd65;
	cvt.s64.s32 	%rd93, %r149;
	setp.gt.u64 	%p72, %rd20, %rd93;
	cvt.s64.s32 	%rd94, %r151;
	setp.gt.u64 	%p71, %rd21, %rd94;
	or.pred  	%p60, %p72, %p71;
	not.pred 	%p61, %p60;
	@%p61 bra 	$L__BB0_47;
	mov.b32 	%r140, 0;
	mov.u64 	%rd25, %rd94;
	mov.u64 	%rd26, %rd93;
	mov.u32 	%r141, %r151;
	mov.u32 	%r142, %r149;
$L__BB0_39:
	@%p71 bra 	$L__BB0_53;
	shl.b64 	%rd66, %rd26, 2;
	add.s64 	%rd67, %rd1, %rd66;
	ld.global.u32 	%r143, [%rd67];
	bra.uni 	$L__BB0_57;
$L__BB0_41:
	@%p70 bra 	$L__BB0_44;
	shl.b64 	%rd45, %rd12, 2;
	add.s64 	%rd46, %rd1, %rd45;
	ld.global.u32 	%r132, [%rd46];
$L__BB0_43:
	mul.wide.u32 	%rd53, %r128, 4;
	add.s64 	%rd54, %rd9, %rd53;
	st.global.u32 	[%rd54], %r132;
	add.s32 	%r129, %r129, 1;
	bra.uni 	$L__BB0_46;
$L__BB0_44:
	shl.b64 	%rd47, %rd13, 2;
	add.s64 	%rd48, %rd1, %rd47;
	ld.global.u32 	%r131, [%rd48];
	shl.b64 	%rd49, %rd12, 2;
	add.s64 	%rd50, %rd1, %rd49;
	ld.global.u32 	%r132, [%rd50];
	setp.gt.s32 	%p49, %r131, %r132;
	@%p49 bra 	$L__BB0_43;
$L__BB0_45:
	mul.wide.u32 	%rd51, %r128, 4;
	add.s64 	%rd52, %rd9, %rd51;
	st.global.u32 	[%rd52], %r131;
	add.s32 	%r130, %r130, 1;
$L__BB0_46:
	add.s32 	%r128, %r128, 1;
	cvt.s64.s32 	%rd13, %r130;
	setp.gt.u64 	%p70, %rd7, %rd13;
	cvt.s64.s32 	%rd12, %r129;
	setp.gt.u64 	%p69, %rd8, %rd12;
	or.pred  	%p51, %p70, %p69;
	@%p51 bra 	$L__BB0_29;
	bra.uni 	$L__BB0_31;
$L__BB0_47:
	setp.le.u64 	%p65, %rd20, %rd93;
	mov.b32 	%r148, 0;
	@%p65 bra 	$L__BB0_50;
	mov.b32 	%r148, 0;
$L__BB0_49:
	mul.wide.u32 	%rd78, %r148, 4;
	add.s64 	%rd79, %rd22, %rd78;
	ld.global.u32 	%r119, [%rd79];
	shl.b64 	%rd80, %rd93, 2;
	add.s64 	%rd81, %rd1, %rd80;
	st.global.u32 	[%rd81], %r119;
	add.s32 	%r149, %r149, 1;
	add.s32 	%r148, %r148, 1;
	cvt.s64.s32 	%rd93, %r149;
	setp.gt.u64 	%p66, %rd20, %rd93;
	@%p66 bra 	$L__BB0_49;
$L__BB0_50:
	setp.le.u64 	%p67, %rd21, %rd94;
	@%p67 bra 	$L__BB0_52;
$L__BB0_51:
	mul.wide.u32 	%rd82, %r148, 4;
	add.s64 	%rd83, %rd22, %rd82;
	ld.global.u32 	%r120, [%rd83];
	shl.b64 	%rd84, %rd94, 2;
	add.s64 	%rd85, %rd1, %rd84;
	st.global.u32 	[%rd85], %r120;
	add.s32 	%r151, %r151, 1;
	add.s32 	%r148, %r148, 1;
	cvt.s64.s32 	%rd94, %r151;
	setp.gt.u64 	%p68, %rd21, %rd94;
	@%p68 bra 	$L__BB0_51;
$L__BB0_52:
	ret;
$L__BB0_53:
	@%p72 bra 	$L__BB0_56;
	shl.b64 	%rd68, %rd25, 2;
	add.s64 	%rd69, %rd1, %rd68;
	ld.global.u32 	%r144, [%rd69];
$L__BB0_55:
	mul.wide.u32 	%rd76, %r140, 4;
	add.s64 	%rd77, %rd22, %rd76;
	st.global.u32 	[%rd77], %r144;
	add.s32 	%r141, %r141, 1;
	bra.uni 	$L__BB0_58;
$L__BB0_56:
	shl.b64 	%rd70, %rd26, 2;
	add.s64 	%rd71, %rd1, %rd70;
	ld.global.u32 	%r143, [%rd71];
	shl.b64 	%rd72, %rd25, 2;
	add.s64 	%rd73, %rd1, %rd72;
	ld.global.u32 	%r144, [%rd73];
	setp.gt.s32 	%p62, %r143, %r144;
	@%p62 bra 	$L__BB0_55;
$L__BB0_57:
	mul.wide.u32 	%rd74, %r140, 4;
	add.s64 	%rd75, %rd22, %rd74;
	st.global.u32 	[%rd75], %r143;
	add.s32 	%r142, %r142, 1;
$L__BB0_58:
	add.s32 	%r140, %r140, 1;
	cvt.s64.s32 	%rd26, %r142;
	setp.gt.u64 	%p72, %rd20, %rd26;
	cvt.s64.s32 	%rd25, %r141;
	setp.gt.u64 	%p71, %rd21, %rd25;
	or.pred  	%p64, %p72, %p71;
	@%p64 bra 	$L__BB0_39;
	bra.uni 	$L__BB0_47;

}
	// .globl	_Z9localSortP3CPUPi
.visible .entry _Z9localSortP3CPUPi(
	.param .u64 .ptr .align 1 _Z9localSortP3CPUPi_param_0,
	.param .u64 .ptr .align 1 _Z9localSortP3CPUPi_param_1
)
{
	.reg .pred 	%p<14>;
	.reg .b32 	%r<50>;
	.reg .b64 	%rd<38>;

	ld.param.u64 	%rd6, [_Z9localSortP3CPUPi_param_0];
	ld.param.u64 	%rd7, [_Z9localSortP3CPUPi_param_1];
	mov.u32 	%r1, %tid.x;
	mov.u32 	%r2, %ntid.x;
	setp.ge.u32 	%p1, %r1, %r2;
	mov.b64 	%rd36, -1;
	@%p1 bra 	$L__BB1_4;
	mov.u32 	%r3, %ctaid.x;
	mov.u32 	%r4, %nctaid.x;
	setp.ge.u32 	%p2, %r3, %r4;
	@%p2 bra 	$L__BB1_4;
	mov.u32 	%r5, %ctaid.y;
	mov.u32 	%r27, %nctaid.y;
	setp.ge.u32 	%p3, %r5, %r27;
	@%p3 bra 	$L__BB1_4;
	mad.lo.s32 	%r28, %r5, %r4, %r3;
	mad.lo.s32 	%r29, %r28, %r2, %r1;
	cvt.s64.s32 	%rd36, %r29;
$L__BB1_4:
	cvta.to.global.u64 	%rd11, %rd6;
	mad.lo.s64 	%rd12, %rd36, 12, %rd11;
	ld.global.u32 	%r30, [%rd12+4];
	ld.global.u32 	%r31, [%rd12];
	sub.s32 	%r44, %r30, %r31;
	cvta.to.global.u64 	%rd13, %rd7;
	mul.wide.u32 	%rd14, %r31, 4;
	add.s64 	%rd3, %rd13, %rd14;
	setp.lt.s32 	%p4, %r44, 2;
	@%p4 bra 	$L__BB1_18;
	mov.b32 	%r41, 1;
$L__BB1_6:
	mul.wide.u32 	%rd15, %r41, 4;
	add.s64 	%rd16, %rd3, %rd15;
	ld.global.u32 	%r8, [%rd16];
	mov.u32 	%r43, %r41;
$L__BB1_7:
	add.s32 	%r33, %r43, -1;
	shr.u32 	%r34, %r33, 31;
	add.s32 	%r35, %r33, %r34;
	shr.s32 	%r10, %r35, 1;
	mul.wide.s32 	%rd17, %r10, 4;
	add.s64 	%rd18, %rd3, %rd17;
	ld.global.u32 	%r11, [%rd18];
	setp.ge.s32 	%p5, %r11, %r8;
	@%p5 bra 	$L__BB1_9;
	mul.wide.u32 	%rd19, %r43, 4;
	add.s64 	%rd20, %rd3, %rd19;
	st.global.u32 	[%rd20], %r11;
	setp.gt.s32 	%p6, %r43, 2;
	mov.u32 	%r43, %r10;
	@%p6 bra 	$L__BB1_7;
$L__BB1_9:
	mul.wide.s32 	%rd21, %r43, 4;
	add.s64 	%rd22, %rd3, %rd21;
	st.global.u32 	[%rd22], %r8;
	add.s32 	%r41, %r41, 1;
	setp.ne.s32 	%p7, %r41, %r44;
	@%p7 bra 	$L__BB1_6;
$L__BB1_10:
	add.s32 	%r15, %r44, -1;
	mul.wide.u32 	%rd24, %r15, 4;
	add.s64 	%rd25, %rd3, %rd24;
	ld.global.u32 	%r16, [%rd25];
	ld.global.u32 	%r36, [%rd3];
	st.global.u32 	[%rd25], %r36;
	setp.lt.u32 	%p8, %r44, 3;
	mov.b64 	%rd37, 0;
	@%p8 bra 	$L__BB1_17;
	mov.b32 	%r46, 0;
	mov.b32 	%r48, 1;
	mov.u32 	%r49, %r46;
$L__BB1_12:
	add.s32 	%r20, %r46, 2;
	setp.ge.s32 	%p9, %r20, %r15;
	@%p9 bra 	$L__BB1_14;
	mul.wide.s32 	%rd26, %r48, 4;
	add.s64 	%rd27, %rd3, %rd26;
	ld.global.u32 	%r39, [%rd27];
	mul.wide.s32 	%rd28, %r46, 4;
	add.s64 	%rd29, %rd3, %rd28;
	ld.global.u32 	%r40, [%rd29+8];
	setp.gt.s32 	%p10, %r39, %r40;
	selp.b32 	%r48, %r48, %r20, %p10;
$L__BB1_14:
	mov.u32 	%r22, %r48;
	mul.wide.s32 	%rd30, %r22, 4;
	add.s64 	%rd31, %rd3, %rd30;
	ld.global.u32 	%r23, [%rd31];
	setp.le.s32 	%p11, %r23, %r16;
	@%p11 bra 	$L__BB1_16;
	mul.wide.s32 	%rd32, %r49, 4;
	add.s64 	%rd33, %rd3, %rd32;
	st.global.u32 	[%rd33], %r23;
	shl.b32 	%r46, %r22, 1;
	or.b32  	%r48, %r46, 1;
	setp.lt.s32 	%p12, %r48, %r15;
	mov.u32 	%r49, %r22;
	@%p12 bra 	$L__BB1_12;
$L__BB1_16:
	cvt.s64.s32 	%rd37, %r49;
$L__BB1_17:
	setp.gt.u32 	%p13, %r44, 2;
	shl.b64 	%rd34, %rd37, 2;
	add.s64 	%rd35, %rd3, %rd34;
	st.global.u32 	[%rd35], %r16;
	mov.u32 	%r44, %r15;
	@%p13 bra 	$L__BB1_10;
$L__BB1_18:
	ret;

}


// ===== COMPILED SASS (sm_100) =====

	.target	sm_100

	.elftype	@"ET_EXEC"


//--------------------- .note.nv.tkinfo           --------------------------
	.section	.note.nv.tkinfo,"",@"SHT_NOTE"
	.sectionflags	@"SHF_NOTE_NV_TKINFO"
	.tkinfo
        /*0018*/ 	.word	0x00000002
        /*0030*/ 	.string	""
        /*0030*/ 	.string	"ptxas"
        /*0030*/ 	.string	"Cuda compilation tools, release 13.0, V13.0.88"
        /*0030*/ 	.string	"Build cuda_13.0.r13.0/compiler.36424714_0"
        /*0030*/ 	.string	"-arch sm_100 -m 64 "



//--------------------- .note.nv.cuinfo           --------------------------
	.section	.note.nv.cuinfo,"",@"SHT_NOTE"
	.sectionflags	@"SHF_NOTE_NV_CUINFO"
        /*0018*/ 	.short	0x0002
        /*001a*/ 	.short	0x0064
        /*001c*/ 	.short	0x0082
	.zero		2


//--------------------- .nv.info                  --------------------------
	.section	.nv.info,"",@"SHT_CUDA_INFO"
	.align	4


	//----- nvinfo : EIATTR_REGCOUNT
	.align		4
        /*0000*/ 	.byte	0x04, 0x2f
        /*0002*/ 	.short	(.L_1 - .L_0)
	.align		4
.L_0:
        /*0004*/ 	.word	index@(_Z20eotSortIterationCudaP3CPUPi11CoordinatesS1_bS2_bS2_)
        /*0008*/ 	.word	0x00000019


	//----- nvinfo : EIATTR_FRAME_SIZE
	.align		4
.L_1:
        /*000c*/ 	.byte	0x04, 0x11
        /*000e*/ 	.short	(.L_3 - .L_2)
	.align		4
.L_2:
        /*0010*/ 	.word	index@(_Z20eotSortIterationCudaP3CPUPi11CoordinatesS1_bS2_bS2_)
        /*0014*/ 	.word	0x00000000


	//----- nvinfo : EIATTR_REGCOUNT
	.align		4
.L_3:
        /*0018*/ 	.byte	0x04, 0x2f
        /*001a*/ 	.short	(.L_5 - .L_4)
	.align		4
.L_4:
        /*001c*/ 	.word	index@(_Z9localSortP3CPUPi)
        /*0020*/ 	.word	0x00000010


	//----- nvinfo : EIATTR_FRAME_SIZE
	.align		4
.L_5:
        /*0024*/ 	.byte	0x04, 0x11
        /*0026*/ 	.short	(.L_7 - .L_6)
	.align		4
.L_6:
        /*0028*/ 	.word	index@(_Z9localSortP3CPUPi)
        /*002c*/ 	.word	0x00000000


	//----- nvinfo : EIATTR_MIN_STACK_SIZE
	.align		4
.L_7:
        /*0030*/ 	.byte	0x04, 0x12
        /*0032*/ 	.short	(.L_9 - .L_8)
	.align		4
.L_8:
        /*0034*/ 	.word	index@(_Z9localSortP3CPUPi)
        /*0038*/ 	.word	0x00000000


	//----- nvinfo : EIATTR_MIN_STACK_SIZE
	.align		4
.L_9:
        /*003c*/ 	.byte	0x04, 0x12
        /*003e*/ 	.short	(.L_11 - .L_10)
	.align		4
.L_10:
        /*0040*/ 	.word	index@(_Z20eotSortIterationCudaP3CPUPi11CoordinatesS1_bS2_bS2_)
        /*0044*/ 	.word	0x00000000
.L_11:


//--------------------- .nv.compat                --------------------------
	.section	.nv.compat,"",@"SHT_CUDA_COMPAT_INFO"
	.align	4
        /*0000*/ 	.byte	0x02, 0x09, 0x00, 0x00, 0x02, 0x02, 0x01, 0x00, 0x02, 0x05, 0x05, 0x00, 0x03, 0x07, 0x01, 0x01
        /*0010*/ 	.byte	0x02, 0x03, 0x00, 0x00, 0x02, 0x06, 0x01, 0x00, 0x04, 0x0b, 0x08, 0x00, 0x09, 0x00, 0x00, 0x00
        /*0020*/ 	.byte	0x00, 0x00, 0x00, 0x00


//--------------------- .nv.info._Z9localSortP3CPUPi --------------------------
	.section	.nv.info._Z9localSortP3CPUPi,"",@"SHT_CUDA_INFO"
	.sectionflags	@""
	.align	4


	//----- nvinfo : EIATTR_CUDA_API_VERSION
	.align		4
        /*0000*/ 	.byte	0x04, 0x37
        /*0002*/ 	.short	(.L_13 - .L_12)
.L_12:
        /*0004*/ 	.word	0x00000082


	//----- nvinfo : EIATTR_KPARAM_INFO
	.align		4
.L_13:
        /*0008*/ 	.byte	0x04, 0x17
        /*000a*/ 	.short	(.L_15 - .L_14)
.L_14:
        /*000c*/ 	.word	0x00000000
        /*0010*/ 	.short	0x0001
        /*0012*/ 	.short	0x0008
        /*0014*/ 	.byte	0x00, 0xf5, 0x21, 0x00


	//----- nvinfo : EIATTR_KPARAM_INFO
	.align		4
.L_15:
        /*0018*/ 	.byte	0x04, 0x17
        /*001a*/ 	.short	(.L_17 - .L_16)
.L_16:
        /*001c*/ 	.word	0x00000000
        /*0020*/ 	.short	0x0000
        /*0022*/ 	.short	0x0000
        /*0024*/ 	.byte	0x00, 0xf5, 0x21, 0x00


	//----- nvinfo : EIATTR_SPARSE_MMA_MASK
	.align		4
.L_17:
        /*0028*/ 	.byte	0x03, 0x50
        /*002a*/ 	.short	0x0000


	//----- nvinfo : EIATTR_MAXREG_COUNT
	.align		4
        /*002c*/ 	.byte	0x03, 0x1b
        /*002e*/ 	.short	0x00ff


	//----- nvinfo : EIATTR_MERCURY_ISA_VERSION
	.align		4
        /*0030*/ 	.byte	0x03, 0x5f
        /*0032*/ 	.short	0x0101


	//----- nvinfo : EIATTR_VRC_CTA_INIT_COUNT
	.align		4
        /*0034*/ 	.byte	0x02, 0x4a
	.zero		1
	.zero		1


	//----- nvinfo : EIATTR_EXIT_INSTR_OFFSETS
	.align		4
        /*0038*/ 	.byte	0x04, 0x1c
        /*003a*/ 	.short	(.L_19 - .L_18)


	//   ....[0]....
.L_18:
        /*003c*/ 	.word	0x000001f0


	//   ....[1]....
        /*0040*/ 	.word	0x00000670


	//----- nvinfo : EIATTR_CRS_STACK_SIZE
	.align		4
.L_19:
        /*0044*/ 	.byte	0x04, 0x1e
        /*0046*/ 	.short	(.L_21 - .L_20)
.L_20:
        /*0048*/ 	.word	0x00000000


	//----- nvinfo : EIATTR_CBANK_PARAM_SIZE
	.align		4
.L_21:
        /*004c*/ 	.byte	0x03, 0x19
        /*004e*/ 	.short	0x0010


	//----- nvinfo : EIATTR_PARAM_CBANK
	.align		4
        /*0050*/ 	.byte	0x04, 0x0a
        /*0052*/ 	.short	(.L_23 - .L_22)
	.align		4
.L_22:
        /*0054*/ 	.word	index@(.nv.constant0._Z9localSortP3CPUPi)
        /*0058*/ 	.short	0x0380
        /*005a*/ 	.short	0x0010


	//----- nvinfo : EIATTR_SW_WAR
	.align		4
.L_23:
        /*005c*/ 	.byte	0x04, 0x36
        /*005e*/ 	.short	(.L_25 - .L_24)
.L_24:
        /*0060*/ 	.word	0x00000008
.L_25:


//--------------------- .nv.info._Z20eotSortIterationCudaP3CPUPi11CoordinatesS1_bS2_bS2_ --------------------------
	.section	.nv.info._Z20eotSortIterationCudaP3CPUPi11CoordinatesS1_bS2_bS2_,"",@"SHT_CUDA_INFO"
	.sectionflags	@""
	.align	4


	//----- nvinfo : EIATTR_CUDA_API_VERSION
	.align		4
        /*0000*/ 	.byte	0x04, 0x37
        /*0002*/ 	.short	(.L_27 - .L_26)
.L_26:
        /*0004*/ 	.word	0x00000082


	//----- nvinfo : EIATTR_KPARAM_INFO
	.align		4
.L_27:
        /*0008*/ 	.byte	0x04, 0x17
        /*000a*/ 	.short	(.L_29 - .L_28)
.L_28:
        /*000c*/ 	.word	0x00000000
        /*0010*/ 	.short	0x0007
        /*0012*/ 	.short	0x003c
        /*0014*/ 	.byte	0x00, 0xf0, 0x31, 0x00


	//----- nvinfo : EIATTR_KPARAM_INFO
	.align		4
.L_29:
        /*0018*/ 	.byte	0x04, 0x17
        /*001a*/ 	.short	(.L_31 - .L_30)
.L_30:
        /*001c*/ 	.word	0x00000000
        /*0020*/ 	.short	0x0006
        /*0022*/ 	.short	0x0038
        /*0024*/ 	.byte	0x00, 0xf0, 0x05, 0x00


	//----- nvinfo : EIATTR_KPARAM_INFO
	.align		4
.L_31:
        /*0028*/ 	.byte	0x04, 0x17
        /*002a*/ 	.short	(.L_33 - .L_32)
.L_32:
        /*002c*/ 	.word	0x00000000
        /*0030*/ 	.short	0x0005
        /*0032*/ 	.short	0x002c
        /*0034*/ 	.byte	0x00, 0xf0, 0x31, 0x00


	//----- nvinfo : EIATTR_KPARAM_INFO
	.align		4
.L_33:
        /*0038*/ 	.byte	0x04, 0x17
        /*003a*/ 	.short	(.L_35 - .L_34)
.L_34:
        /*003c*/ 	.word	0x00000000
        /*0040*/ 	.short	0x0004
        /*0042*/ 	.short	0x0028
        /*0044*/ 	.byte	0x00, 0xf0, 0x05, 0x00


	//----- nvinfo : EIATTR_KPARAM_INFO
	.align		4
.L_35:
        /*0048*/ 	.byte	0x04, 0x17
        /*004a*/ 	.short	(.L_37 - .L_36)
.L_36:
        /*004c*/ 	.word	0x00000000
        /*0050*/ 	.short	0x0003
        /*0052*/ 	.short	0x0020
        /*0054*/ 	.byte	0x00, 0xf5, 0x21, 0x00


	//----- nvinfo : EIATTR_KPARAM_INFO
	.align		4
.L_37:
        /*0058*/ 	.byte	0x04, 0x17
        /*005a*/ 	.short	(.L_39 - .L_38)
.L_38:
        /*005c*/ 	.word	0x00000000
        /*0060*/ 	.short	0x0002
        /*0062*/ 	.short	0x0010
        /*0064*/ 	.byte	0x00, 0xf0, 0x31, 0x00


	//----- nvinfo : EIATTR_KPARAM_INFO
	.align		4
.L_39:
        /*0068*/ 	.byte	0x04, 0x17
        /*006a*/ 	.short	(.L_41 - .L_40)
.L_40:
        /*006c*/ 	.word	0x00000000
        /*0070*/ 	.short	0x0001
        /*0072*/ 	.short	0x0008
        /*0074*/ 	.byte	0x00, 0xf5, 0x21, 0x00


	//----- nvinfo : EIATTR_KPARAM_INFO
	.align		4
.L_41:
        /*0078*/ 	.byte	0x04, 0x17
        /*007a*/ 	.short	(.L_43 - .L_42)
.L_42:
        /*007c*/ 	.word	0x00000000
        /*0080*/ 	.short	0x0000
        /*0082*/ 	.short	0x0000
        /*0084*/ 	.byte	0x00, 0xf5, 0x21, 0x00


	//----- nvinfo : EIATTR_SPARSE_MMA_MASK
	.align		4
.L_43:
        /*0088*/ 	.byte	0x03, 0x50
        /*008a*/ 	.short	0x0000


	//----- nvinfo : EIATTR_MAXREG_COUNT
	.align		4
        /*008c*/ 	.byte	0x03, 0x1b
        /*008e*/ 	.short	0x00ff


	//----- nvinfo : EIATTR_MERCURY_ISA_VERSION
	.align		4
        /*0090*/ 	.byte	0x03, 0x5f
        /*0092*/ 	.short	0x0101


	//----- nvinfo : EIATTR_VRC_CTA_INIT_COUNT
	.align		4
        /*0094*/ 	.byte	0x02, 0x4a
	.zero		1
	.zero		1


	//----- nvinfo : EIATTR_EXIT_INSTR_OFFSETS
	.align		4
        /*0098*/ 	.byte	0x04, 0x1c
        /*009a*/ 	.short	(.L_45 - .L_44)


	//   ....[0]....
.L_44:
        /*009c*/ 	.word	0x00000400


	//   ....[1]....
        /*00a0*/ 	.word	0x00000590


	//   ....[2]....
        /*00a4*/ 	.word	0x00000dd0


	//   ....[3]....
        /*00a8*/ 	.word	0x000013b0


	//   ....[4]....
        /*00ac*/ 	.word	0x00001470


	//----- nvinfo : EIATTR_CRS_STACK_SIZE
	.align		4
.L_45:
        /*00b0*/ 	.byte	0x04, 0x1e
        /*00b2*/ 	.short	(.L_47 - .L_46)
.L_46:
        /*00b4*/ 	.word	0x00000000


	//----- nvinfo : EIATTR_CBANK_PARAM_SIZE
	.align		4
.L_47:
        /*00b8*/ 	.byte	0x03, 0x19
        /*00ba*/ 	.short	0x0048


	//----- nvinfo : EIATTR_PARAM_CBANK
	.align		4
        /*00bc*/ 	.byte	0x04, 0x0a
        /*00be*/ 	.short	(.L_49 - .L_48)
	.align		4
.L_48:
        /*00c0*/ 	.word	index@(.nv.constant0._Z20eotSortIterationCudaP3CPUPi11CoordinatesS1_bS2_bS2_)
        /*00c4*/ 	.short	0x0380
        /*00c6*/ 	.short	0x0048


	//----- nvinfo : EIATTR_SW_WAR
	.align		4
.L_49:
        /*00c8*/ 	.byte	0x04, 0x36
        /*00ca*/ 	.short	(.L_51 - .L_50)
.L_50:
        /*00cc*/ 	.word	0x00000008
.L_51:


//--------------------- .nv.callgraph             --------------------------
	.section	.nv.callgraph,"",@"SHT_CUDA_CALLGRAPH"
	.align	4
	.sectionentsize	8
	.align		4
        /*0000*/ 	.word	0x00000000
	.align		4
        /*0004*/ 	.word	0xffffffff
	.align		4
        /*0008*/ 	.word	0x00000000
	.align		4
        /*000c*/ 	.word	0xfffffffe
	.align		4
        /*0010*/ 	.word	0x00000000
	.align		4
        /*0014*/ 	.word	0xfffffffd
	.align		4
        /*0018*/ 	.word	0x00000000
	.align		4
        /*001c*/ 	.word	0xfffffffc


//--------------------- .text._Z9localSortP3CPUPi --------------------------
	.section	.text._Z9localSortP3CPUPi,"ax",@progbits
	.align	128
        .global         _Z9localSortP3CPUPi
        .type           _Z9localSortP3CPUPi,@function
        .size           _Z9localSortP3CPUPi,(.L_x_56 - _Z9localSortP3CPUPi)
        .other          _Z9localSortP3CPUPi,@"STO_CUDA_ENTRY STV_DEFAULT"
_Z9localSortP3CPUPi:
.text._Z9localSortP3CPUPi:
[----:B------:R-:W-:Y:S01]  /*0000*/  LDC R1, c[0x0][0x37c] ;  /* 0x0000df00ff017b82 */ /* 0x000fe20000000800 */
[----:B------:R-:W0:Y:S01]  /*0010*/  S2R R7, SR_TID.X ;  /* 0x0000000000077919 */ /* 0x000e220000002100 */
[----:B------:R-:W0:Y:S06]  /*0020*/  LDCU UR6, c[0x0][0x360] ;  /* 0x00006c00ff0677ac */ /* 0x000e2c0008000800 */
[----:B------:R-:W1:Y:S01]  /*0030*/  LDC.64 R4, c[0x0][0x380] ;  /* 0x0000e000ff047b82 */ /* 0x000e620000000a00 */
[----:B------:R-:W-:Y:S01]  /*0040*/  BSSY.RECONVERGENT B0, `(.L_x_0) ;  /* 0x0000011000007945 */ /* 0x000fe20003800200 */
[----:B------:R-:W-:Y:S01]  /*0050*/  IMAD.MOV.U32 R2, RZ, RZ, -0x1 ;  /* 0xffffffffff027424 */ /* 0x000fe200078e00ff */
[----:B------:R-:W2:Y:S01]  /*0060*/  LDCU.64 UR4, c[0x0][0x358] ;  /* 0x00006b00ff0477ac */ /* 0x000ea20008000a00 */
[----:B------:R-:W-:Y:S01]  /*0070*/  IMAD.MOV.U32 R3, RZ, RZ, -0x1 ;  /* 0xffffffffff037424 */ /* 0x000fe200078e00ff */
[----:B0-----:R-:W-:-:S13]  /*0080*/  ISETP.GE.U32.AND P0, PT, R7, UR6, PT ;  /* 0x0000000607007c0c */ /* 0x001fda000bf06070 */
[----:B--2---:R-:W-:Y:S05]  /*0090*/  @P0 BRA `(.L_x_1) ;  /* 0x00000000002c0947 */ /* 0x004fea0003800000 */
[----:B------:R-:W0:Y:S08]  /*00a0*/  S2UR UR7, SR_CTAID.X ;  /* 0x00000000000779c3 */ /* 0x000e300000002500 */
[----:B------:R-:W0:Y:S02]  /*00b0*/  LDC R0, c[0x0][0x370] ;  /* 0x0000dc00ff007b82 */ /* 0x000e240000000800 */
[----:B0-----:R-:W-:-:S13]  /*00c0*/  ISETP.LE.U32.AND P0, PT, R0, UR7, PT ;  /* 0x0000000700007c0c */ /* 0x001fda000bf03070 */
[----:B------:R-:W-:Y:S05]  /*00d0*/  @P0 BRA `(.L_x_1) ;  /* 0x00000000001c0947 */ /* 0x000fea0003800000 */
[----:B------:R-:W0:Y:S01]  /*00e0*/  S2R R9, SR_CTAID.Y ;  /* 0x0000000000097919 */ /* 0x000e220000002600 */
[----:B------:R-:W0:Y:S02]  /*00f0*/  LDC R6, c[0x0][0x374] ;  /* 0x0000dd00ff067b82 */ /* 0x000e240000000800 */
[----:B0-----:R-:W-:-:S13]  /*0100*/  ISETP.GE.U32.AND P0, PT, R9, R6, PT ;  /* 0x000000060900720c */ /* 0x001fda0003f06070 */
[----:B------:R-:W-:-:S04]  /*0110*/  @!P0 IMAD R0, R0, R9, UR7 ;  /* 0x0000000700008e24 */ /* 0x000fc8000f8e0209 */
[----:B------:R-:W-:-:S05]  /*0120*/  @!P0 IMAD R7, R0, UR6, R7 ;  /* 0x0000000600078c24 */ /* 0x000fca000f8e0207 */
[----:B------:R-:W-:Y:S02]  /*0130*/  @!P0 SHF.R.S32.HI R3, RZ, 0x1f, R7 ;  /* 0x0000001fff038819 */ /* 0x000fe40000011407 */
[----:B------:R-:W-:-:S07]  /*0140*/  @!P0 MOV R2, R7 ;  /* 0x0000000700028202 */ /* 0x000fce0000000f00 */
.L_x_1:
[----:B------:R-:W-:Y:S05]  /*0150*/  BSYNC.RECONVERGENT B0 ;  /* 0x0000000000007941 */ /* 0x000fea0003800200 */
.L_x_0:
[----:B------:R-:W-:Y:S02]  /*0160*/  IMAD R3, R3, 0xc, RZ ;  /* 0x0000000c03037824 */ /* 0x000fe400078e02ff */
[----:B-1----:R-:W-:-:S04]  /*0170*/  IMAD.WIDE.U32 R4, R2, 0xc, R4 ;  /* 0x0000000c02047825 */ /* 0x002fc800078e0004 */
[----:B------:R-:W-:Y:S02]  /*0180*/  IMAD.IADD R5, R5, 0x1, R3 ;  /* 0x0000000105057824 */ /* 0x000fe400078e0203 */
[----:B------:R-:W0:Y:S03]  /*0190*/  LDC.64 R2, c[0x0][0x388] ;  /* 0x0000e200ff027b82 */ /* 0x000e260000000a00 */
[----:B------:R-:W2:Y:S04]  /*01a0*/  LDG.E R0, desc[UR4][R4.64+0x4] ;  /* 0x0000040404007981 */ /* 0x000ea8000c1e1900 */
[----:B------:R-:W2:Y:S02]  /*01b0*/  LDG.E R7, desc[UR4][R4.64] ;  /* 0x0000000404077981 */ /* 0x000ea4000c1e1900 */
[----:B--2---:R-:W-:-:S02]  /*01c0*/  IMAD.IADD R0, R0, 0x1, -R7 ;  /* 0x0000000100007824 */ /* 0x004fc400078e0a07 */
[----:B0-----:R-:W-:-:S03]  /*01d0*/  IMAD.WIDE.U32 R2, R7, 0x4, R2 ;  /* 0x0000000407027825 */ /* 0x001fc600078e0002 */
[----:B------:R-:W-:-:S13]  /*01e0*/  ISETP.GE.AND P0, PT, R0, 0x2, PT ;  /* 0x000000020000780c */ /* 0x000fda0003f06270 */
[----:B------:R-:W-:Y:S05]  /*01f0*/  @!P0 EXIT ;  /* 0x000000000000894d */ /* 0x000fea0003800000 */
[----:B------:R-:W-:Y:S01]  /*0200*/  HFMA2 R7, -RZ, RZ, 0, 5.9604644775390625e-08 ;  /* 0x00000001ff077431 */ /* 0x000fe200000001ff */
[----:B------:R-:W-:Y:S06]  /*0210*/  BSSY.RECONVERGENT B0, `(.L_x_2) ;  /* 0x0000017000007945 */ /* 0x000fec0003800200 */
.L_x_6:
[----:B0-----:R-:W-:-:S05]  /*0220*/  IMAD.WIDE.U32 R4, R7, 0x4, R2 ;  /* 0x0000000407047825 */ /* 0x001fca00078e0002 */
[----:B------:R0:W5:Y:S01]  /*0230*/  LDG.E R11, desc[UR4][R4.64] ;  /* 0x00000004040b7981 */ /* 0x000162000c1e1900 */
[----:B------:R-:W-:Y:S01]  /*0240*/  IMAD.MOV.U32 R9, RZ, RZ, R7 ;  /* 0x000000ffff097224 */ /* 0x000fe200078e0007 */
[----:B------:R-:W-:Y:S01]  /*0250*/  BSSY.RECONVERGENT B1, `(.L_x_3) ;  /* 0x000000f000017945 */ /* 0x000fe20003800200 */
[----:B------:R-:W-:-:S05]  /*0260*/  VIADD R7, R7, 0x1 ;  /* 0x0000000107077836 */ /* 0x000fca0000000000 */
[----:B------:R-:W-:-:S13]  /*0270*/  ISETP.NE.AND P0, PT, R7, R0, PT ;  /* 0x000000000700720c */ /* 0x000fda0003f05270 */
.L_x_5:
[----:B01----:R-:W-:-:S04]  /*0280*/  IADD3 R4, PT, PT, R9, -0x1, RZ ;  /* 0xffffffff09047810 */ /* 0x003fc80007ffe0ff */
[----:B------:R-:W-:-:S04]  /*0290*/  LEA.HI R4, R4, R4, RZ, 0x1 ;  /* 0x0000000404047211 */ /* 0x000fc800078f08ff */
[----:B------:R-:W-:-:S05]  /*02a0*/  SHF.R.S32.HI R13, RZ, 0x1, R4 ;  /* 0x00000001ff0d7819 */ /* 0x000fca0000011404 */
[----:B------:R-:W-:-:S05]  /*02b0*/  IMAD.WIDE R4, R13, 0x4, R2 ;  /* 0x000000040d047825 */ /* 0x000fca00078e0202 */
[----:B------:R-:W2:Y:S02]  /*02c0*/  LDG.E R6, desc[UR4][R4.64] ;  /* 0x0000000404067981 */ /* 0x000ea4000c1e1900 */
[----:B--2--5:R-:W-:-:S13]  /*02d0*/  ISETP.GE.AND P1, PT, R6, R11, PT ;  /* 0x0000000b0600720c */ /* 0x024fda0003f26270 */
[----:B------:R-:W-:Y:S05]  /*02e0*/  @P1 BRA `(.L_x_4) ;  /* 0x0000000000141947 */ /* 0x000fea0003800000 */
[C---:B------:R-:W-:Y:S01]  /*02f0*/  IMAD.WIDE.U32 R4, R9.reuse, 0x4, R2 ;  /* 0x0000000409047825 */ /* 0x040fe200078e0002 */
[----:B------:R-:W-:-:S03]  /*0300*/  ISETP.GT.AND P1, PT, R9, 0x2, PT ;  /* 0x000000020900780c */ /* 0x000fc60003f24270 */
[----:B------:R-:W-:Y:S01]  /*0310*/  IMAD.MOV.U32 R9, RZ, RZ, R13 ;  /* 0x000000ffff097224 */ /* 0x000fe200078e000d */
[----:B------:R1:W-:Y:S09]  /*0320*/  STG.E desc[UR4][R4.64], R6 ;  /* 0x0000000604007986 */ /* 0x0003f2000c101904 */
[----:B------:R-:W-:Y:S05]  /*0330*/  @P1 BRA `(.L_x_5) ;  /* 0xfffffffc00d01947 */ /* 0x000fea000383ffff */
.L_x_4:
[----:B------:R-:W-:Y:S05]  /*0340*/  BSYNC.RECONVERGENT B1 ;  /* 0x0000000000017941 */ /* 0x000fea0003800200 */
.L_x_3:
[----:B-1----:R-:W-:-:S05]  /*0350*/  IMAD.WIDE R4, R9, 0x4, R2 ;  /* 0x0000000409047825 */ /* 0x002fca00078e0202 */
[----:B------:R0:W-:Y:S01]  /*0360*/  STG.E desc[UR4][R4.64], R11 ;  /* 0x0000000b04007986 */ /* 0x0001e2000c101904 */
[----:B------:R-:W-:Y:S05]  /*0370*/  @P0 BRA `(.L_x_6) ;  /* 0xfffffffc00a80947 */ /* 0x000fea000383ffff */
[----:B------:R-:W-:Y:S05]  /*0380*/  BSYNC.RECONVERGENT B0 ;  /* 0x0000000000007941 */ /* 0x000fea0003800200 */
.L_x_2:
[----:B------:R-:W2:Y:S01]  /*0390*/  LDG.E R9, desc[UR4][R2.64] ;  /* 0x0000000402097981 */ /* 0x000ea2000c1e1900 */
[----:B------:R-:W-:-:S04]  /*03a0*/  VIADD R8, R0, 0xffffffff ;  /* 0xffffffff00087836 */ /* 0x000fc80000000000 */
[----:B01----:R-:W-:-:S05]  /*03b0*/  IMAD.WIDE.U32 R4, R8, 0x4, R2 ;  /* 0x0000000408047825 */ /* 0x003fca00078e0002 */
[----:B------:R0:W5:Y:S01]  /*03c0*/  LDG.E R13, desc[UR4][R4.64] ;  /* 0x00000004040d7981 */ /* 0x000162000c1e1900 */
[C---:B------:R-:W-:Y:S01]  /*03d0*/  ISETP.GE.U32.AND P1, PT, R0.reuse, 0x3, PT ;  /* 0x000000030000780c */ /* 0x040fe20003f26070 */
[----:B------:R-:W-:Y:S01]  /*03e0*/  BSSY.RECONVERGENT B0, `(.L_x_7) ;  /* 0x0000024000007945 */ /* 0x000fe20003800200 */
[----:B------:R-:W-:Y:S02]  /*03f0*/  ISETP.GT.U32.AND P0, PT, R0, 0x2, PT ;  /* 0x000000020000780c */ /* 0x000fe40003f04070 */
[----:B------:R-:W-:Y:S02]  /*0400*/  CS2R R6, SRZ ;  /* 0x0000000000067805 */ /* 0x000fe4000001ff00 */
[----:B------:R-:W-:Y:S01]  /*0410*/  MOV R0, R8 ;  /* 0x0000000800007202 */ /* 0x000fe20000000f00 */
[----:B--2---:R0:W-:Y:S06]  /*0420*/  STG.E desc[UR4][R4.64], R9 ;  /* 0x0000000904007986 */ /* 0x0041ec000c101904 */
[----:B------:R-:W-:Y:S05]  /*0430*/  @!P1 BRA `(.L_x_8) ;  /* 0x0000000000789947 */ /* 0x000fea0003800000 */
[----:B------:R-:W-:Y:S01]  /*0440*/  HFMA2 R11, -RZ, RZ, 0, 0 ;  /* 0x00000000ff0b7431 */ /* 0x000fe200000001ff */
[----:B------:R-:W-:Y:S01]  /*0450*/  BSSY.RECONVERGENT B1, `(.L_x_9) ;  /* 0x000001a000017945 */ /* 0x000fe20003800200 */
[----:B------:R-:W-:Y:S02]  /*0460*/  IMAD.MOV.U32 R7, RZ, RZ, RZ ;  /* 0x000000ffff077224 */ /* 0x000fe400078e00ff */
[----:B0-----:R-:W-:-:S07]  /*0470*/  IMAD.MOV.U32 R9, RZ, RZ, 0x1 ;  /* 0x00000001ff097424 */ /* 0x001fce00078e00ff */
.L_x_13:
[----:B------:R-:W-:Y:S01]  /*0480*/  VIADD R10, R7, 0x2 ;  /* 0x00000002070a7836 */ /* 0x000fe20000000000 */
[----:B------:R-:W-:Y:S04]  /*0490*/  BSSY.RECONVERGENT B2, `(.L_x_10) ;  /* 0x0000009000027945 */ /* 0x000fe80003800200 */
[----:B------:R-:W-:-:S13]  /*04a0*/  ISETP.GE.AND P1, PT, R10, R8, PT ;  /* 0x000000080a00720c */ /* 0x000fda0003f26270 */
[----:B------:R-:W-:Y:S05]  /*04b0*/  @P1 BRA `(.L_x_11) ;  /* 0x0000000000181947 */ /* 0x000fea0003800000 */
[----:B------:R-:W-:-:S04]  /*04c0*/  IMAD.WIDE R6, R7, 0x4, R2 ;  /* 0x0000000407067825 */ /* 0x000fc800078e0202 */
[----:B------:R-:W-:Y:S02]  /*04d0*/  IMAD.WIDE R4, R9, 0x4, R2 ;  /* 0x0000000409047825 */ /* 0x000fe400078e0202 */
[----:B------:R-:W2:Y:S04]  /*04e0*/  LDG.E R7, desc[UR4][R6.64+0x8] ;  /* 0x0000080406077981 */ /* 0x000ea8000c1e1900 */
[----:B------:R-:W2:Y:S02]  /*04f0*/  LDG.E R4, desc[UR4][R4.64] ;  /* 0x0000000404047981 */ /* 0x000ea4000c1e1900 */
[----:B--2---:R-:W-:-:S04]  /*0500*/  ISETP.GT.AND P1, PT, R4, R7, PT ;  /* 0x000000070400720c */ /* 0x004fc80003f24270 */
[----:B------:R-:W-:-:S09]  /*0510*/  SEL R9, R9, R10, P1 ;  /* 0x0000000a09097207 */ /* 0x000fd20000800000 */
.L_x_11:
[----:B------:R-:W-:Y:S05]  /*0520*/  BSYNC.RECONVERGENT B2 ;  /* 0x0000000000027941 */ /* 0x000fea0003800200 */
.L_x_10:
[----:B------:R-:W-:-:S05]  /*0530*/  IMAD.WIDE R4, R9, 0x4, R2 ;  /* 0x0000000409047825 */ /* 0x000fca00078e0202 */
[----:B------:R-:W2:Y:S01]  /*0540*/  LDG.E R10, desc[UR4][R4.64] ;  /* 0x00000004040a7981 */ /* 0x000ea2000c1e1900 */
[----:B------:R-:W-:Y:S02]  /*0550*/  MOV R6, R9 ;  /* 0x0000000900067202 */ /* 0x000fe40000000f00 */
[----:B--2--5:R-:W-:-:S13]  /*0560*/  ISETP.GT.AND P1, PT, R10, R13, PT ;  /* 0x0000000d0a00720c */ /* 0x024fda0003f24270 */
[----:B------:R-:W-:Y:S05]  /*0570*/  @!P1 BRA `(.L_x_12) ;  /* 0x00000000001c9947 */ /* 0x000fea0003800000 */
[----:B------:R-:W-:-:S04]  /*0580*/  IMAD.WIDE R4, R11, 0x4, R2 ;  /* 0x000000040b047825 */ /* 0x000fc800078e0202 */
[----:B------:R-:W-:Y:S01]  /*0590*/  IMAD.SHL.U32 R7, R9, 0x2, RZ ;  /* 0x0000000209077824 */ /* 0x000fe200078e00ff */
[----:B------:R0:W-:Y:S01]  /*05a0*/  STG.E desc[UR4][R4.64], R10 ;  /* 0x0000000a04007986 */ /* 0x0001e2000c101904 */
[----:B------:R-:W-:-:S03]  /*05b0*/  IMAD.MOV.U32 R11, RZ, RZ, R6 ;  /* 0x000000ffff0b7224 */ /* 0x000fc600078e0006 */
[----:B------:R-:W-:-:S04]  /*05c0*/  IADD3 R9, PT, PT, R7, 0x1, RZ ;  /* 0x0000000107097810 */ /* 0x000fc80007ffe0ff */
[----:B------:R-:W-:-:S13]  /*05d0*/  ISETP.GE.AND P1, PT, R9, R8, PT ;  /* 0x000000080900720c */ /* 0x000fda0003f26270 */
[----:B0-----:R-:W-:Y:S05]  /*05e0*/  @!P1 BRA `(.L_x_13) ;  /* 0xfffffffc00a49947 */ /* 0x001fea000383ffff */
.L_x_12:
[----:B------:R-:W-:Y:S05]  /*05f0*/  BSYNC.RECONVERGENT B1 ;  /* 0x0000000000017941 */ /* 0x000fea0003800200 */
.L_x_9:
[----:B------:R-:W-:Y:S02]  /*0600*/  SHF.R.S32.HI R7, RZ, 0x1f, R11 ;  /* 0x0000001fff077819 */ /* 0x000fe4000001140b */
[----:B------:R-:W-:-:S07]  /*0610*/  MOV R6, R11 ;  /* 0x0000000b00067202 */ /* 0x000fce0000000f00 */
.L_x_8:
[----:B------:R-:W-:Y:S05]  /*0620*/  BSYNC.RECONVERGENT B0 ;  /* 0x0000000000007941 */ /* 0x000fea0003800200 */
.L_x_7:
[----:B0-----:R-:W-:-:S04]  /*0630*/  LEA R4, P1, R6, R2, 0x2 ;  /* 0x0000000206047211 */ /* 0x001fc800078210ff */
[----:B------:R-:W-:-:S05]  /*0640*/  LEA.HI.X R5, R6, R3, R7, 0x2, P1 ;  /* 0x0000000306057211 */ /* 0x000fca00008f1407 */
[----:B-----5:R1:W-:Y:S01]  /*0650*/  STG.E desc[UR4][R4.64], R13 ;  /* 0x0000000d04007986 */ /* 0x0203e2000c101904 */
[----:B------:R-:W-:Y:S05]  /*0660*/  @P0 BRA `(.L_x_2) ;  /* 0xfffffffc00480947 */ /* 0x000fea000383ffff */
[----:B------:R-:W-:Y:S05]  /*0670*/  EXIT ;  /* 0x000000000000794d */ /* 0x000fea0003800000 */
.L_x_14:
[----:B------:R-:W-:-:S00]  /*0680*/  BRA `(.L_x_14) ;  /* 0xfffffffc00fc7947 */ /* 0x000fc0000383ffff */
[----:B------:R-:W-:-:S00]  /*0690*/  NOP ;  /* 0x0000000000007918 */ /* 0x000fc00000000000 */
        /* <DEDUP_REMOVED lines=14> */
.L_x_56:


//--------------------- .text._Z20eotSortIterationCudaP3CPUPi11CoordinatesS1_bS2_bS2_ --------------------------
	.section	.text._Z20eotSortIterationCudaP3CPUPi11CoordinatesS1_bS2_bS2_,"ax",@progbits
	.align	128
        .global         _Z20eotSortIterationCudaP3CPUPi11CoordinatesS1_bS2_bS2_
        .type           _Z20eotSortIterationCudaP3CPUPi11CoordinatesS1_bS2_bS2_,@function
        .size           _Z20eotSortIterationCudaP3CPUPi11CoordinatesS1_bS2_bS2_,(.L_x_57 - _Z20eotSortIterationCudaP3CPUPi11CoordinatesS1_bS2_bS2_)
        .other          _Z20eotSortIterationCudaP3CPUPi11CoordinatesS1_bS2_bS2_,@"STO_CUDA_ENTRY STV_DEFAULT"
_Z20eotSortIterationCudaP3CPUPi11CoordinatesS1_bS2_bS2_:
.text._Z20eotSortIterationCudaP3CPUPi11CoordinatesS1_bS2_bS2_:
        /* <DEDUP_REMOVED lines=8> */
[----:B------:R-:W3:Y:S03]  /*0080*/  LDCU UR4, c[0x0][0x398] ;  /* 0x00007300ff0477ac */ /* 0x000ee60008000800 */
[----:B------:R-:W4:Y:S01]  /*0090*/  LDC R12, c[0x0][0x3ac] ;  /* 0x0000eb00ff0c7b82 */ /* 0x000f220000000800 */
[----:B--2---:R-:W-:-:S02]  /*00a0*/  IMAD.U32 R4, RZ, RZ, UR6 ;  /* 0x00000006ff047e24 */ /* 0x004fc4000f8e00ff */
[----:B------:R-:W-:Y:S01]  /*00b0*/  IMAD.U32 R5, RZ, RZ, UR7 ;  /* 0x00000007ff057e24 */ /* 0x000fe2000f8e00ff */
[----:B-1----:R-:W-:Y:S01]  /*00c0*/  ISETP.NE.AND P0, PT, R10, 0x1, PT ;  /* 0x000000010a00780c */ /* 0x002fe20003f05270 */
[----:B---3--:R-:W-:Y:S01]  /*00d0*/  IMAD.U32 R6, RZ, RZ, UR4 ;  /* 0x00000004ff067e24 */ /* 0x008fe2000f8e00ff */
[----:B------:R-:W-:Y:S02]  /*00e0*/  ISETP.NE.AND P1, PT, R11, 0x1, PT ;  /* 0x000000010b00780c */ /* 0x000fe40003f25270 */
[----:B0-----:R-:W-:Y:S02]  /*00f0*/  ISETP.GE.U32.AND P2, PT, R0, UR5, PT ;  /* 0x0000000500007c0c */ /* 0x001fe4000bf46070 */
[----:B----4-:R-:W-:-:S11]  /*0100*/  ISETP.NE.AND P0, PT, R12, 0x1, P0 ;  /* 0x000000010c00780c */ /* 0x010fd60000705270 */
[----:B------:R-:W-:Y:S05]  /*0110*/  @P2 BRA `(.L_x_16) ;  /* 0x00000000002c2947 */ /* 0x000fea0003800000 */
        /* <DEDUP_REMOVED lines=8> */
[----:B------:R-:W-:-:S04]  /*01a0*/  @!P2 IMAD R7, R7, UR5, R0 ;  /* 0x000000050707ac24 */ /* 0x000fc8000f8e0200 */
[--C-:B------:R-:W-:Y:S01]  /*01b0*/  @!P2 IMAD.MOV.U32 R2, RZ, RZ, R7.reuse ;  /* 0x000000ffff02a224 */ /* 0x100fe200078e0007 */
[----:B------:R-:W-:-:S07]  /*01c0*/  @!P2 SHF.R.S32.HI R3, RZ, 0x1f, R7 ;  /* 0x0000001fff03a819 */ /* 0x000fce0000011407 */
.L_x_16:
[----:B------:R-:W-:Y:S05]  /*01d0*/  BSYNC.RECONVERGENT B0 ;  /* 0x0000000000007941 */ /* 0x000fea0003800200 */
.L_x_15:
[----:B------:R-:W-:Y:S05]  /*01e0*/  @P0 BRA P1, `(.L_x_17) ;  /* 0x00000000003c0947 */ /* 0x000fea0000800000 */
[----:B------:R-:W-:Y:S01]  /*01f0*/  ISETP.NE.AND P0, PT, R12, RZ, PT ;  /* 0x000000ff0c00720c */ /* 0x000fe20003f05270 */
[----:B------:R-:W-:-:S12]  /*0200*/  IMAD.MOV.U32 R7, RZ, RZ, R0 ;  /* 0x000000ffff077224 */ /* 0x000fd800078e0000 */
[----:B------:R-:W-:Y:S05]  /*0210*/  @P0 BRA `(.L_x_18) ;  /* 0x0000000000140947 */ /* 0x000fea0003800000 */
[----:B------:R-:W-:-:S13]  /*0220*/  ISETP.NE.AND P0, PT, R10, RZ, PT ;  /* 0x000000ff0a00720c */ /* 0x000fda0003f05270 */
[----:B------:R-:W0:Y:S01]  /*0230*/  @P0 S2R R7, SR_CTAID.X ;  /* 0x0000000000070919 */ /* 0x000e220000002500 */
[----:B------:R-:W-:Y:S01]  /*0240*/  @!P0 ISETP.NE.AND P1, PT, R11, RZ, PT ;  /* 0x000000ff0b00820c */ /* 0x000fe20003f25270 */
[----:B------:R-:W1:Y:S03]  /*0250*/  @!P0 S2R R8, SR_CTAID.Y ;  /* 0x0000000000088919 */ /* 0x000e660000002600 */
[----:B01----:R-:W-:-:S09]  /*0260*/  @!P0 SEL R7, R8, 0xffffffff, P1 ;  /* 0xffffffff08078807 */ /* 0x003fd20000800000 */
.L_x_18:
[----:B------:R-:W-:-:S04]  /*0270*/  LOP3.LUT R7, R7, 0x80000001, RZ, 0xc0, !PT ;  /* 0x8000000107077812 */ /* 0x000fc800078ec0ff */
[----:B------:R-:W-:-:S13]  /*0280*/  ISETP.NE.AND P0, PT, R7, 0x1, PT ;  /* 0x000000010700780c */ /* 0x000fda0003f05270 */
[----:B------:R-:W0:Y:S08]  /*0290*/  @!P0 LDC.64 R8, c[0x0][0x390] ;  /* 0x0000e400ff088b82 */ /* 0x000e300000000a00 */
[----:B------:R-:W1:Y:S01]  /*02a0*/  @!P0 LDC R7, c[0x0][0x398] ;  /* 0x0000e600ff078b82 */ /* 0x000e620000000800 */
[----:B0-----:R-:W-:Y:S02]  /*02b0*/  @!P0 IMAD.MOV R4, RZ, RZ, -R8 ;  /* 0x000000ffff048224 */ /* 0x001fe400078e0a08 */
[----:B------:R-:W-:-:S02]  /*02c0*/  @!P0 IMAD.MOV R5, RZ, RZ, -R9 ;  /* 0x000000ffff058224 */ /* 0x000fc400078e0a09 */
[----:B-1----:R-:W-:-:S07]  /*02d0*/  @!P0 IMAD.MOV R6, RZ, RZ, -R7 ;  /* 0x000000ffff068224 */ /* 0x002fce00078e0a07 */
.L_x_17:
[----:B------:R-:W0:Y:S01]  /*02e0*/  LDC.64 R10, c[0x0][0x3c0] ;  /* 0x0000f000ff0a7b82 */ /* 0x000e220000000a00 */
[----:B------:R-:W-:Y:S02]  /*02f0*/  IMAD.MOV.U32 R9, RZ, RZ, R4 ;  /* 0x000000ffff097224 */ /* 0x000fe400078e0004 */
[----:B------:R-:W-:-:S05]  /*0300*/  IMAD.MOV.U32 R7, RZ, RZ, R5 ;  /* 0x000000ffff077224 */ /* 0x000fca00078e0005 */
[----:B------:R-:W1:Y:S01]  /*0310*/  LDC R8, c[0x0][0x3bc] ;  /* 0x0000ef00ff087b82 */ /* 0x000e620000000800 */
[----:B0-----:R-:W-:Y:S02]  /*0320*/  ISETP.NE.AND P0, PT, R10, 0x1, PT ;  /* 0x000000010a00780c */ /* 0x001fe40003f05270 */
[----:B------:R-:W-:Y:S02]  /*0330*/  ISETP.NE.AND P1, PT, R11, 0x1, PT ;  /* 0x000000010b00780c */ /* 0x000fe40003f25270 */
[----:B-1----:R-:W-:-:S13]  /*0340*/  ISETP.NE.AND P0, PT, R8, 0x1, P0 ;  /* 0x000000010800780c */ /* 0x002fda0000705270 */
        /* <DEDUP_REMOVED lines=9> */
.L_x_20:
[----:B------:R-:W-:-:S04]  /*03e0*/  LOP3.LUT R4, R4, 0x1, RZ, 0xc0, !PT ;  /* 0x0000000104047812 */ /* 0x000fc800078ec0ff */
[----:B------:R-:W-:-:S13]  /*03f0*/  ISETP.NE.U32.AND P0, PT, R4, 0x1, PT ;  /* 0x000000010400780c */ /* 0x000fda0003f05070 */
[----:B------:R-:W-:Y:S05]  /*0400*/  @P0 EXIT ;  /* 0x000000000000094d */ /* 0x000fea0003800000 */
.L_x_19:
[----:B------:R-:W0:Y:S01]  /*0410*/  LDCU.U8 UR4, c[0x0][0x3b8] ;  /* 0x00007700ff0477ac */ /* 0x000e220008000000 */
[----:B------:R-:W-:Y:S01]  /*0420*/  BSSY.RECONVERGENT B0, `(.L_x_21) ;  /* 0x0000015000007945 */ /* 0x000fe20003800200 */
[----:B------:R-:W-:Y:S01]  /*0430*/  IMAD.MOV.U32 R10, RZ, RZ, -0x1 ;  /* 0xffffffffff0a7424 */ /* 0x000fe200078e00ff */
[----:B0-----:R-:W-:-:S06]  /*0440*/  UPRMT UR4, UR4, 0x8880, URZ ;  /* 0x0000888004047896 */ /* 0x001fcc00080000ff */
[----:B------:R-:W-:-:S13]  /*0450*/  ISETP.NE.AND P0, PT, RZ, UR4, PT ;  /* 0x00000004ff007c0c */ /* 0x000fda000bf05270 */
[----:B------:R-:W-:Y:S02]  /*0460*/  @P0 IMAD.MOV R9, RZ, RZ, -R9 ;  /* 0x000000ffff090224 */ /* 0x000fe400078e0a09 */
[----:B------:R-:W-:Y:S02]  /*0470*/  @P0 IMAD.MOV R7, RZ, RZ, -R7 ;  /* 0x000000ffff070224 */ /* 0x000fe400078e0a07 */
[----:B------:R-:W-:Y:S02]  /*0480*/  IMAD.IADD R5, R0, 0x1, R9 ;  /* 0x0000000100057824 */ /* 0x000fe400078e0209 */
[----:B------:R-:W-:-:S03]  /*0490*/  @P0 IMAD.MOV R6, RZ, RZ, -R6 ;  /* 0x000000ffff060224 */ /* 0x000fc600078e0a06 */
[----:B------:R-:W-:-:S13]  /*04a0*/  ISETP.GE.U32.AND P1, PT, R5, UR5, PT ;  /* 0x0000000505007c0c */ /* 0x000fda000bf26070 */
[----:B------:R-:W-:Y:S05]  /*04b0*/  @P1 BRA `(.L_x_22) ;  /* 0x00000000002c1947 */ /* 0x000fea0003800000 */
[----:B------:R-:W0:Y:S08]  /*04c0*/  S2UR UR4, SR_CTAID.X ;  /* 0x00000000000479c3 */ /* 0x000e300000002500 */
[----:B------:R-:W1:Y:S01]  /*04d0*/  LDC R4, c[0x0][0x370] ;  /* 0x0000dc00ff047b82 */ /* 0x000e620000000800 */
[----:B0-----:R-:W-:-:S05]  /*04e0*/  VIADD R11, R7, UR4 ;  /* 0x00000004070b7c36 */ /* 0x001fca0008000000 */
[----:B-1----:R-:W-:-:S13]  /*04f0*/  ISETP.GE.U32.AND P0, PT, R11, R4, PT ;  /* 0x000000040b00720c */ /* 0x002fda0003f06070 */
[----:B------:R-:W-:Y:S05]  /*0500*/  @P0 BRA `(.L_x_22) ;  /* 0x0000000000180947 */ /* 0x000fea0003800000 */
[----:B------:R-:W0:Y:S01]  /*0510*/  S2UR UR6, SR_CTAID.Y ;  /* 0x00000000000679c3 */ /* 0x000e220000002600 */
[----:B------:R-:W1:Y:S01]  /*0520*/  LDCU UR4, c[0x0][0x374] ;  /* 0x00006e80ff0477ac */ /* 0x000e620008000800 */
[----:B0-----:R-:W-:-:S05]  /*0530*/  VIADD R8, R6, UR6 ;  /* 0x0000000606087c36 */ /* 0x001fca0008000000 */
[----:B-1----:R-:W-:-:S13]  /*0540*/  ISETP.GE.U32.AND P0, PT, R8, UR4, PT ;  /* 0x0000000408007c0c */ /* 0x002fda000bf06070 */
[----:B------:R-:W-:-:S04]  /*0550*/  @!P0 IMAD R4, R8, R4, R11 ;  /* 0x0000000408048224 */ /* 0x000fc800078e020b */
[----:B------:R-:W-:-:S07]  /*0560*/  @!P0 IMAD R10, R4, UR5, R5 ;  /* 0x00000005040a8c24 */ /* 0x000fce000f8e0205 */
.L_x_22:
[----:B------:R-:W-:Y:S05]  /*0570*/  BSYNC.RECONVERGENT B0 ;  /* 0x0000000000007941 */ /* 0x000fea0003800200 */
.L_x_21:
[----:B------:R-:W-:-:S13]  /*0580*/  ISETP.GE.AND P0, PT, R10, RZ, PT ;  /* 0x000000ff0a00720c */ /* 0x000fda0003f06270 */
[----:B------:R-:W-:Y:S05]  /*0590*/  @!P0 EXIT ;  /* 0x000000000000894d */ /* 0x000fea0003800000 */
[----:B------:R-:W0:Y:S01]  /*05a0*/  LDC.64 R4, c[0x0][0x380] ;  /* 0x0000e000ff047b82 */ /* 0x000e220000000a00 */
[----:B------:R-:W-:Y:S01]  /*05b0*/  ISETP.NE.AND P0, PT, R9, RZ, PT ;  /* 0x000000ff0900720c */ /* 0x000fe20003f05270 */
[----:B------:R-:W-:-:S12]  /*05c0*/  BSSY.RECONVERGENT B0, `(.L_x_23) ;  /* 0x0000007000007945 */ /* 0x000fd80003800200 */
[----:B------:R-:W-:Y:S05]  /*05d0*/  @P0 BRA `(.L_x_24) ;  /* 0x0000000000140947 */ /* 0x000fea0003800000 */
[----:B------:R-:W-:-:S13]  /*05e0*/  ISETP.NE.AND P0, PT, R7, RZ, PT ;  /* 0x000000ff0700720c */ /* 0x000fda0003f05270 */
[----:B------:R-:W1:Y:S01]  /*05f0*/  @P0 S2R R0, SR_CTAID.X ;  /* 0x0000000000000919 */ /* 0x000e620000002500 */
[----:B------:R-:W-:Y:S01]  /*0600*/  @!P0 ISETP.NE.AND P1, PT, R6, RZ, PT ;  /* 0x000000ff0600820c */ /* 0x000fe20003f25270 */
[----:B------:R-:W2:Y:S03]  /*0610*/  @!P0 S2R R7, SR_CTAID.Y ;  /* 0x0000000000078919 */ /* 0x000ea60000002600 */
[----:B-12---:R-:W-:-:S09]  /*0620*/  @!P0 SEL R0, R7, 0xffffffff, P1 ;  /* 0xffffffff07008807 */ /* 0x006fd20000800000 */
.L_x_24:
[----:B------:R-:W-:Y:S05]  /*0630*/  BSYNC.RECONVERGENT B0 ;  /* 0x0000000000007941 */ /* 0x000fea0003800200 */
.L_x_23:
[----:B------:R-:W1:Y:S01]  /*0640*/  LDCU.U8 UR4, c[0x0][0x3a8] ;  /* 0x00007500ff0477ac */ /* 0x000e620008000000 */
[----:B------:R-:W-:Y:S01]  /*0650*/  LOP3.LUT R6, R0, 0x1, RZ, 0xc0, !PT ;  /* 0x0000000100067812 */ /* 0x000fe200078ec0ff */
[----:B------:R-:W-:Y:S01]  /*0660*/  IMAD R7, R3, 0xc, RZ ;  /* 0x0000000c03077824 */ /* 0x000fe200078e02ff */
[----:B------:R-:W-:Y:S01]  /*0670*/  BSSY.RECONVERGENT B0, `(.L_x_25) ;  /* 0x000006f000007945 */ /* 0x000fe20003800200 */
[----:B0-----:R-:W-:Y:S01]  /*0680*/  IMAD.WIDE.U32 R2, R2, 0xc, R4 ;  /* 0x0000000c02027825 */ /* 0x001fe200078e0004 */
[----:B------:R-:W-:Y:S01]  /*0690*/  ISETP.NE.U32.AND P0, PT, R6, 0x1, PT ;  /* 0x000000010600780c */ /* 0x000fe20003f05070 */
[----:B------:R-:W0:Y:S02]  /*06a0*/  LDCU.64 UR6, c[0x0][0x358] ;  /* 0x00006b00ff0677ac */ /* 0x000e240008000a00 */
[----:B------:R-:W-:Y:S01]  /*06b0*/  IMAD.IADD R3, R3, 0x1, R7 ;  /* 0x0000000103037824 */ /* 0x000fe200078e0207 */
[----:B------:R-:W2:Y:S01]  /*06c0*/  LDCU.64 UR8, c[0x0][0x388] ;  /* 0x00007100ff0877ac */ /* 0x000ea20008000a00 */
[----:B------:R-:W3:Y:S01]  /*06d0*/  LDCU.64 UR10, c[0x0][0x388] ;  /* 0x00007100ff0a77ac */ /* 0x000ee20008000a00 */
[----:B-1----:R-:W-:Y:S01]  /*06e0*/  UPRMT UR4, UR4, 0x8880, URZ ;  /* 0x0000888004047896 */ /* 0x002fe200080000ff */
[----:B------:R-:W1:Y:S05]  /*06f0*/  LDCU.64 UR12, c[0x0][0x388] ;  /* 0x00007100ff0c77ac */ /* 0x000e6a0008000a00 */
[----:B------:R-:W-:-:S13]  /*0700*/  ISETP.EQ.OR P0, PT, RZ, UR4, !P0 ;  /* 0x00000004ff007c0c */ /* 0x000fda000c702670 */
[----:B0123--:R-:W-:Y:S05]  /*0710*/  @P0 BRA `(.L_x_26) ;  /* 0x0000000400900947 */ /* 0x00ffea0003800000 */
[----:B------:R-:W-:Y:S01]  /*0720*/  IMAD.WIDE.U32 R4, R10, 0xc, R4 ;  /* 0x0000000c0a047825 */ /* 0x000fe200078e0004 */
[----:B------:R-:W2:Y:S01]  /*0730*/  LDG.E R15, desc[UR6][R2.64] ;  /* 0x00000006020f7981 */ /* 0x000ea2000c1e1900 */
[----:B------:R-:W0:Y:S03]  /*0740*/  LDC.64 R6, c[0x0][0x3a0] ;  /* 0x0000e800ff067b82 */ /* 0x000e260000000a00 */
[----:B------:R-:W3:Y:S04]  /*0750*/  LDG.E R11, desc[UR6][R4.64] ;  /* 0x00000006040b7981 */ /* 0x000ee8000c1e1900 */
[----:B------:R-:W4:Y:S04]  /*0760*/  LDG.E R12, desc[UR6][R4.64+0x4] ;  /* 0x00000406040c7981 */ /* 0x000f28000c1e1900 */
[----:B------:R-:W5:Y:S04]  /*0770*/  LDG.E R13, desc[UR6][R2.64+0x4] ;  /* 0x00000406020d7981 */ /* 0x000f68000c1e1900 */
[----:B------:R-:W0:Y:S01]  /*0780*/  LDG.E R9, desc[UR6][R2.64+0x8] ;  /* 0x0000080602097981 */ /* 0x000e22000c1e1900 */
[----:B------:R-:W-:Y:S01]  /*0790*/  BSSY.RECONVERGENT B1, `(.L_x_27) ;  /* 0x000003c000017945 */ /* 0x000fe20003800200 */
[----:B--2---:R-:W-:-:S02]  /*07a0*/  SHF.R.S32.HI R16, RZ, 0x1f, R15 ;  /* 0x0000001fff107819 */ /* 0x004fc4000001140f */
[----:B---3--:R-:W-:Y:S02]  /*07b0*/  SHF.R.S32.HI R14, RZ, 0x1f, R11 ;  /* 0x0000001fff0e7819 */ /* 0x008fe4000001140b */
[----:B----4-:R-:W-:Y:S02]  /*07c0*/  ISETP.GT.U32.AND P0, PT, R12, R11, PT ;  /* 0x0000000b0c00720c */ /* 0x010fe40003f04070 */
[----:B-----5:R-:W-:Y:S02]  /*07d0*/  ISETP.GT.U32.AND P2, PT, R13, R15, PT ;  /* 0x0000000f0d00720c */ /* 0x020fe40003f44070 */
[----:B------:R-:W-:Y:S02]  /*07e0*/  ISETP.GT.U32.AND.EX P0, PT, RZ, R14, PT, P0 ;  /* 0x0000000eff00720c */ /* 0x000fe40003f04100 */
[-C--:B------:R-:W-:Y:S02]  /*07f0*/  ISETP.GT.U32.AND.EX P1, PT, RZ, R16.reuse, PT, P2 ;  /* 0x00000010ff00720c */ /* 0x080fe40003f24120 */
[----:B------:R-:W-:Y:S01]  /*0800*/  ISETP.GT.U32.OR.EX P2, PT, RZ, R16, P0, P2 ;  /* 0x00000010ff00720c */ /* 0x000fe20000744520 */
[----:B0-----:R-:W-:-:S12]  /*0810*/  IMAD.WIDE.U32 R4, R9, 0x4, R6 ;  /* 0x0000000409047825 */ /* 0x001fd800078e0006 */
[----:B------:R-:W-:Y:S05]  /*0820*/  @!P2 BRA `(.L_x_28) ;  /* 0x0000000000c8a947 */ /* 0x000fea0003800000 */
[----:B------:R-:W-:Y:S02]  /*0830*/  IMAD.MOV.U32 R19, RZ, RZ, RZ ;  /* 0x000000ffff137224 */ /* 0x000fe400078e00ff */
[----:B------:R-:W-:Y:S02]  /*0840*/  IMAD.MOV.U32 R9, RZ, RZ, R11 ;  /* 0x000000ffff097224 */ /* 0x000fe400078e000b */
[----:B------:R-:W-:Y:S02]  /*0850*/  IMAD.MOV.U32 R22, RZ, RZ, R14 ;  /* 0x000000ffff167224 */ /* 0x000fe400078e000e */
[----:B------:R-:W-:Y:S02]  /*0860*/  IMAD.MOV.U32 R7, RZ, RZ, R15 ;  /* 0x000000ffff077224 */ /* 0x000fe400078e000f */
[----:B------:R-:W-:Y:S02]  /*0870*/  IMAD.MOV.U32 R20, RZ, RZ, R16 ;  /* 0x000000ffff147224 */ /* 0x000fe400078e0010 */
[----:B------:R-:W-:-:S02]  /*0880*/  IMAD.MOV.U32 R17, RZ, RZ, R11 ;  /* 0x000000ffff117224 */ /* 0x000fc400078e000b */
[----:B------:R-:W-:-:S07]  /*0890*/  IMAD.MOV.U32 R18, RZ, RZ, R15 ;  /* 0x000000ffff127224 */ /* 0x000fce00078e000f */
.L_x_36:
[----:B------:R-:W-:Y:S04]  /*08a0*/  BSSY.RECONVERGENT B2, `(.L_x_29) ;  /* 0x000001f000027945 */ /* 0x000fe80003800200 */
[----:B------:R-:W-:Y:S04]  /*08b0*/  BSSY.RELIABLE B3, `(.L_x_30) ;  /* 0x0000016000037945 */ /* 0x000fe80003800100 */
[----:B------:R-:W-:Y:S05]  /*08c0*/  @P0 BRA `(.L_x_31) ;  /* 0x0000000000100947 */ /* 0x000fea0003800000 */
[----:B------:R-:W-:-:S04]  /*08d0*/  LEA R6, P0, R7, UR8, 0x2 ;  /* 0x0000000807067c11 */ /* 0x000fc8000f8010ff */
[----:B------:R-:W-:-:S05]  /*08e0*/  LEA.HI.X R7, R7, UR9, R20, 0x2, P0 ;  /* 0x0000000907077c11 */ /* 0x000fca00080f1414 */
[----:B------:R0:W5:Y:S01]  /*08f0*/  LDG.E R9, desc[UR6][R6.64] ;  /* 0x0000000606097981 */ /* 0x000162000c1e1900 */
[----:B------:R-:W-:Y:S05]  /*0900*/  BRA `(.L_x_32) ;  /* 0x0000000000407947 */ /* 0x000fea0003800000 */
.L_x_31:
[----:B------:R-:W-:Y:S05]  /*0910*/  @!P1 BREAK.RELIABLE B3 ;  /* 0x0000000000039942 */ /* 0x000fea0003800100 */
[----:B------:R-:W-:Y:S05]  /*0920*/  @P1 BRA `(.L_x_33) ;  /* 0x0000000000101947 */ /* 0x000fea0003800000 */
[----:B------:R-:W-:-:S04]  /*0930*/  LEA R6, P0, R9, UR8, 0x2 ;  /* 0x0000000809067c11 */ /* 0x000fc8000f8010ff */
[----:B------:R-:W-:-:S05]  /*0940*/  LEA.HI.X R7, R9, UR9, R22, 0x2, P0 ;  /* 0x0000000909077c11 */ /* 0x000fca00080f1416 */
[----:B------:R0:W5:Y:S01]  /*0950*/  LDG.E R9, desc[UR6][R6.64] ;  /* 0x0000000606097981 */ /* 0x000162000c1e1900 */
[----:B------:R-:W-:Y:S05]  /*0960*/  BRA `(.L_x_34) ;  /* 0x00000000003c7947 */ /* 0x000fea0003800000 */
.L_x_33:
[----:B------:R-:W-:Y:S02]  /*0970*/  LEA R8, P1, R9, UR8, 0x2 ;  /* 0x0000000809087c11 */ /* 0x000fe4000f8210ff */
[----:B------:R-:W-:Y:S02]  /*0980*/  LEA R6, P0, R7, UR8, 0x2 ;  /* 0x0000000807067c11 */ /* 0x000fe4000f8010ff */
[----:B------:R-:W-:Y:S02]  /*0990*/  LEA.HI.X R9, R9, UR9, R22, 0x2, P1 ;  /* 0x0000000909097c11 */ /* 0x000fe400088f1416 */
[----:B------:R-:W-:-:S04]  /*09a0*/  LEA.HI.X R7, R7, UR9, R20, 0x2, P0 ;  /* 0x0000000907077c11 */ /* 0x000fc800080f1414 */
[----:B------:R-:W2:Y:S04]  /*09b0*/  LDG.E R9, desc[UR6][R8.64] ;  /* 0x0000000608097981 */ /* 0x000ea8000c1e1900 */
[----:B------:R-:W2:Y:S02]  /*09c0*/  LDG.E R6, desc[UR6][R6.64] ;  /* 0x0000000606067981 */ /* 0x000ea4000c1e1900 */
[----:B--2---:R-:W-:-:S13]  /*09d0*/  ISETP.GT.AND P0, PT, R6, R9, PT ;  /* 0x000000090600720c */ /* 0x004fda0003f04270 */
[----:B------:R-:W-:Y:S05]  /*09e0*/  @P0 BREAK.RELIABLE B3 ;  /* 0x0000000000030942 */ /* 0x000fea0003800100 */
[----:B------:R-:W-:Y:S05]  /*09f0*/  @P0 BRA `(.L_x_34) ;  /* 0x0000000000180947 */ /* 0x000fea0003800000 */
[----:B------:R-:W-:-:S07]  /*0a00*/  IMAD.MOV.U32 R9, RZ, RZ, R6 ;  /* 0x000000ffff097224 */ /* 0x000fce00078e0006 */
.L_x_32:
[----:B------:R-:W-:Y:S05]  /*0a10*/  BSYNC.RELIABLE B3 ;  /* 0x0000000000037941 */ /* 0x000fea0003800100 */
.L_x_30:
[----:B0-----:R-:W-:-:S04]  /*0a20*/  IMAD.WIDE.U32 R6, R19, 0x4, R4 ;  /* 0x0000000413067825 */ /* 0x001fc800078e0004 */
[----:B------:R-:W-:Y:S01]  /*0a30*/  VIADD R18, R18, 0x1 ;  /* 0x0000000112127836 */ /* 0x000fe20000000000 */
[----:B-----5:R1:W-:Y:S01]  /*0a40*/  STG.E desc[UR6][R6.64], R9 ;  /* 0x0000000906007986 */ /* 0x0203e2000c101906 */
[----:B------:R-:W-:Y:S05]  /*0a50*/  BRA `(.L_x_35) ;  /* 0x00000000000c7947 */ /* 0x000fea0003800000 */
.L_x_34:
[----:B0-----:R-:W-:-:S04]  /*0a60*/  IMAD.WIDE.U32 R6, R19, 0x4, R4 ;  /* 0x0000000413067825 */ /* 0x001fc800078e0004 */
[----:B------:R-:W-:Y:S01]  /*0a70*/  VIADD R17, R17, 0x1 ;  /* 0x0000000111117836 */ /* 0x000fe20000000000 */
[----:B-----5:R0:W-:Y:S06]  /*0a80*/  STG.E desc[UR6][R6.64], R9 ;  /* 0x0000000906007986 */ /* 0x0201ec000c101906 */
.L_x_35:
[----:B------:R-:W-:Y:S05]  /*0a90*/  BSYNC.RECONVERGENT B2 ;  /* 0x0000000000027941 */ /* 0x000fea0003800200 */
.L_x_29:
[----:B------:R-:W-:Y:S01]  /*0aa0*/  ISETP.GT.U32.AND P0, PT, R12, R17, PT ;  /* 0x000000110c00720c */ /* 0x000fe20003f04070 */
[----:B------:R-:W-:Y:S01]  /*0ab0*/  VIADD R19, R19, 0x1 ;  /* 0x0000000113137836 */ /* 0x000fe20000000000 */
[--C-:B------:R-:W-:Y:S01]  /*0ac0*/  SHF.R.S32.HI R22, RZ, 0x1f, R17.reuse ;  /* 0x0000001fff167819 */ /* 0x100fe20000011411 */
[--C-:B01----:R-:W-:Y:S01]  /*0ad0*/  IMAD.MOV.U32 R7, RZ, RZ, R18.reuse ;  /* 0x000000ffff077224 */ /* 0x103fe200078e0012 */
[----:B------:R-:W-:Y:S01]  /*0ae0*/  ISETP.GT.U32.AND P2, PT, R13, R18, PT ;  /* 0x000000120d00720c */ /* 0x000fe20003f44070 */
[----:B------:R-:W-:Y:S01]  /*0af0*/  IMAD.MOV.U32 R9, RZ, RZ, R17 ;  /* 0x000000ffff097224 */ /* 0x000fe200078e0011 */
[----:B------:R-:W-:Y:S02]  /*0b00*/  SHF.R.S32.HI R20, RZ, 0x1f, R18 ;  /* 0x0000001fff147819 */ /* 0x000fe40000011412 */
[----:B------:R-:W-:Y:S02]  /*0b10*/  ISETP.GT.U32.AND.EX P0, PT, RZ, R22, PT, P0 ;  /* 0x00000016ff00720c */ /* 0x000fe40003f04100 */
[----:B------:R-:W-:-:S02]  /*0b20*/  ISETP.GT.U32.AND.EX P1, PT, RZ, R20, PT, P2 ;  /* 0x00000014ff00720c */ /* 0x000fc40003f24120 */
[----:B------:R-:W-:-:S13]  /*0b30*/  ISETP.GT.U32.OR.EX P2, PT, RZ, R20, P0, P2 ;  /* 0x00000014ff00720c */ /* 0x000fda0000744520 */
[----:B------:R-:W-:Y:S05]  /*0b40*/  @P2 BRA `(.L_x_36) ;  /* 0xfffffffc00542947 */ /* 0x000fea000383ffff */
.L_x_28:
[----:B------:R-:W-:Y:S05]  /*0b50*/  BSYNC.RECONVERGENT B1 ;  /* 0x0000000000017941 */ /* 0x000fea0003800200 */
.L_x_27:
[----:B------:R-:W-:Y:S01]  /*0b60*/  ISETP.GT.U32.AND P1, PT, R13, R15, PT ;  /* 0x0000000f0d00720c */ /* 0x000fe20003f24070 */
[----:B------:R-:W-:Y:S01]  /*0b70*/  BSSY.RECONVERGENT B1, `(.L_x_37) ;  /* 0x0000012000017945 */ /* 0x000fe20003800200 */
[----:B------:R-:W-:Y:S01]  /*0b80*/  ISETP.GT.U32.AND P0, PT, R12, R11, PT ;  /* 0x0000000b0c00720c */ /* 0x000fe20003f04070 */
[----:B------:R-:W-:Y:S01]  /*0b90*/  IMAD.MOV.U32 R17, RZ, RZ, RZ ;  /* 0x000000ffff117224 */ /* 0x000fe200078e00ff */
[----:B------:R-:W-:Y:S02]  /*0ba0*/  ISETP.GT.U32.AND.EX P1, PT, RZ, R16, PT, P1 ;  /* 0x00000010ff00720c */ /* 0x000fe40003f24110 */
[----:B------:R-:W-:-:S11]  /*0bb0*/  ISETP.GT.U32.AND.EX P0, PT, RZ, R14, PT, P0 ;  /* 0x0000000eff00720c */ /* 0x000fd60003f04100 */
[----:B------:R-:W-:Y:S05]  /*0bc0*/  @!P1 BRA `(.L_x_38) ;  /* 0x0000000000309947 */ /* 0x000fea0003800000 */
[----:B------:R-:W-:-:S07]  /*0bd0*/  IMAD.MOV.U32 R17, RZ, RZ, RZ ;  /* 0x000000ffff117224 */ /* 0x000fce00078e00ff */
.L_x_39:
[----:B0-----:R-:W-:-:S06]  /*0be0*/  IMAD.WIDE.U32 R8, R17, 0x4, R4 ;  /* 0x0000000411087825 */ /* 0x001fcc00078e0004 */
[----:B------:R-:W2:Y:S01]  /*0bf0*/  LDG.E R9, desc[UR6][R8.64] ;  /* 0x0000000608097981 */ /* 0x000ea2000c1e1900 */
[----:B------:R-:W-:Y:S01]  /*0c00*/  LEA R6, P1, R15, UR10, 0x2 ;  /* 0x0000000a0f067c11 */ /* 0x000fe2000f8210ff */
[----:B------:R-:W-:-:S03]  /*0c10*/  VIADD R17, R17, 0x1 ;  /* 0x0000000111117836 */ /* 0x000fc60000000000 */
[C---:B------:R-:W-:Y:S01]  /*0c20*/  LEA.HI.X R7, R15.reuse, UR11, R16, 0x2, P1 ;  /* 0x0000000b0f077c11 */ /* 0x040fe200088f1410 */
[----:B------:R-:W-:-:S05]  /*0c30*/  VIADD R15, R15, 0x1 ;  /* 0x000000010f0f7836 */ /* 0x000fca0000000000 */
[----:B------:R-:W-:Y:S02]  /*0c40*/  ISETP.GT.U32.AND P1, PT, R13, R15, PT ;  /* 0x0000000f0d00720c */ /* 0x000fe40003f24070 */
[----:B------:R-:W-:-:S04]  /*0c50*/  SHF.R.S32.HI R16, RZ, 0x1f, R15 ;  /* 0x0000001fff107819 */ /* 0x000fc8000001140f */
[----:B------:R-:W-:Y:S01]  /*0c60*/  ISETP.GT.U32.AND.EX P1, PT, RZ, R16, PT, P1 ;  /* 0x00000010ff00720c */ /* 0x000fe20003f24110 */
[----:B--2---:R0:W-:-:S12]  /*0c70*/  STG.E desc[UR6][R6.64], R9 ;  /* 0x0000000906007986 */ /* 0x0041d8000c101906 */
[----:B------:R-:W-:Y:S05]  /*0c80*/  @P1 BRA `(.L_x_39) ;  /* 0xfffffffc00d41947 */ /* 0x000fea000383ffff */
.L_x_38:
[----:B------:R-:W-:Y:S05]  /*0c90*/  BSYNC.RECONVERGENT B1 ;  /* 0x0000000000017941 */ /* 0x000fea0003800200 */
.L_x_37:
[----:B------:R-:W-:Y:S05]  /*0ca0*/  @!P0 BRA `(.L_x_26) ;  /* 0x00000000002c8947 */ /* 0x000fea0003800000 */
.L_x_40:
[----:B01----:R-:W-:-:S06]  /*0cb0*/  IMAD.WIDE.U32 R8, R17, 0x4, R4 ;  /* 0x0000000411087825 */ /* 0x003fcc00078e0004 */
        /* <DEDUP_REMOVED lines=10> */
.L_x_26:
[----:B------:R-:W-:Y:S05]  /*0d60*/  BSYNC.RECONVERGENT B0 ;  /* 0x0000000000007941 */ /* 0x000fea0003800200 */
.L_x_25:
[----:B------:R-:W-:Y:S05]  /*0d70*/  WARPSYNC.ALL ;  /* 0x0000000000007948 */ /* 0x000fea0003800000 */
[----:B------:R-:W2:Y:S01]  /*0d80*/  LDCU.U8 UR4, c[0x0][0x3a8] ;  /* 0x00007500ff0477ac */ /* 0x000ea20008000000 */
[----:B------:R-:W-:-:S04]  /*0d90*/  LOP3.LUT R0, R0, 0x80000001, RZ, 0xc0, !PT ;  /* 0x8000000100007812 */ /* 0x000fc800078ec0ff */
[----:B------:R-:W-:Y:S01]  /*0da0*/  ISETP.NE.AND P0, PT, R0, 0x1, PT ;  /* 0x000000010000780c */ /* 0x000fe20003f05270 */
[----:B--2---:R-:W-:-:S06]  /*0db0*/  UPRMT UR4, UR4, 0x8880, URZ ;  /* 0x0000888004047896 */ /* 0x004fcc00080000ff */
[----:B------:R-:W-:-:S13]  /*0dc0*/  ISETP.NE.OR P0, PT, RZ, UR4, P0 ;  /* 0x00000004ff007c0c */ /* 0x000fda0008705670 */
[----:B------:R-:W-:Y:S05]  /*0dd0*/  @P0 EXIT ;  /* 0x000000000000094d */ /* 0x000fea0003800000 */
[----:B------:R-:W2:Y:S01]  /*0de0*/  LDC.64 R4, c[0x0][0x380] ;  /* 0x0000e000ff047b82 */ /* 0x000ea20000000a00 */
[----:B------:R-:W3:Y:S01]  /*0df0*/  LDG.E R8, desc[UR6][R2.64] ;  /* 0x0000000602087981 */ /* 0x000ee2000c1e1900 */
[----:B------:R-:W4:Y:S03]  /*0e00*/  LDCU.64 UR4, c[0x0][0x388] ;  /* 0x00007100ff0477ac */ /* 0x000f260008000a00 */
[----:B01----:R-:W5:Y:S03]  /*0e10*/  LDG.E R9, desc[UR6][R2.64+0x4] ;  /* 0x0000040602097981 */ /* 0x003f66000c1e1900 */
[----:B------:R-:W0:Y:S01]  /*0e20*/  LDC.64 R12, c[0x0][0x3a0] ;  /* 0x0000e800ff0c7b82 */ /* 0x000e220000000a00 */
[----:B------:R-:W0:Y:S01]  /*0e30*/  LDG.E R15, desc[UR6][R2.64+0x8] ;  /* 0x00000806020f7981 */ /* 0x000e22000c1e1900 */
[----:B--2---:R-:W-:-:S05]  /*0e40*/  IMAD.WIDE.U32 R4, R10, 0xc, R4 ;  /* 0x0000000c0a047825 */ /* 0x004fca00078e0004 */
[----:B------:R-:W2:Y:S04]  /*0e50*/  LDG.E R7, desc[UR6][R4.64] ;  /* 0x0000000604077981 */ /* 0x000ea8000c1e1900 */
[----:B------:R-:W4:Y:S01]  /*0e60*/  LDG.E R0, desc[UR6][R4.64+0x4] ;  /* 0x0000040604007981 */ /* 0x000f22000c1e1900 */
[----:B------:R-:W-:Y:S01]  /*0e70*/  BSSY.RECONVERGENT B0, `(.L_x_41) ;  /* 0x000003c000007945 */ /* 0x000fe20003800200 */
[----:B---3--:R-:W-:Y:S02]  /*0e80*/  SHF.R.S32.HI R11, RZ, 0x1f, R8 ;  /* 0x0000001fff0b7819 */ /* 0x008fe40000011408 */
[----:B-----5:R-:W-:-:S04]  /*0e90*/  ISETP.GT.U32.AND P2, PT, R9, R8, PT ;  /* 0x000000080900720c */ /* 0x020fc80003f44070 */
[----:B------:R-:W-:Y:S02]  /*0ea0*/  ISETP.GT.U32.AND.EX P1, PT, RZ, R11, PT, P2 ;  /* 0x0000000bff00720c */ /* 0x000fe40003f24120 */
[----:B--2---:R-:W-:Y:S02]  /*0eb0*/  SHF.R.S32.HI R6, RZ, 0x1f, R7 ;  /* 0x0000001fff067819 */ /* 0x004fe40000011407 */
[----:B----4-:R-:W-:-:S04]  /*0ec0*/  ISETP.GT.U32.AND P0, PT, R0, R7, PT ;  /* 0x000000070000720c */ /* 0x010fc80003f04070 */
[----:B------:R-:W-:-:S04]  /*0ed0*/  ISETP.GT.U32.AND.EX P0, PT, RZ, R6, PT, P0 ;  /* 0x00000006ff00720c */ /* 0x000fc80003f04100 */
        /* <DEDUP_REMOVED lines=10> */
.L_x_50:
[----:B------:R-:W-:Y:S04]  /*0f80*/  BSSY.RECONVERGENT B1, `(.L_x_43) ;  /* 0x000001f000017945 */ /* 0x000fe80003800200 */
[----:B------:R-:W-:Y:S04]  /*0f90*/  BSSY.RELIABLE B2, `(.L_x_44) ;  /* 0x0000016000027945 */ /* 0x000fe80003800100 */
[----:B------:R-:W-:Y:S05]  /*0fa0*/  @P0 BRA `(.L_x_45) ;  /* 0x0000000000100947 */ /* 0x000fea0003800000 */
[----:B------:R-:W-:-:S04]  /*0fb0*/  LEA R2, P0, R3, UR4, 0x2 ;  /* 0x0000000403027c11 */ /* 0x000fc8000f8010ff */
[----:B------:R-:W-:-:S05]  /*0fc0*/  LEA.HI.X R3, R3, UR5, R14, 0x2, P0 ;  /* 0x0000000503037c11 */ /* 0x000fca00080f140e */
[----:B------:R0:W5:Y:S01]  /*0fd0*/  LDG.E R13, desc[UR6][R2.64] ;  /* 0x00000006020d7981 */ /* 0x000162000c1e1900 */
[----:B------:R-:W-:Y:S05]  /*0fe0*/  BRA `(.L_x_46) ;  /* 0x0000000000407947 */ /* 0x000fea0003800000 */
.L_x_45:
[----:B------:R-:W-:Y:S05]  /*0ff0*/  @!P1 BREAK.RELIABLE B2 ;  /* 0x0000000000029942 */ /* 0x000fea0003800100 */
[----:B------:R-:W-:Y:S05]  /*1000*/  @P1 BRA `(.L_x_47) ;  /* 0x0000000000101947 */ /* 0x000fea0003800000 */
[----:B------:R-:W-:-:S04]  /*1010*/  LEA R2, P0, R13, UR4, 0x2 ;  /* 0x000000040d027c11 */ /* 0x000fc8000f8010ff */
[----:B------:R-:W-:-:S05]  /*1020*/  LEA.HI.X R3, R13, UR5, R16, 0x2, P0 ;  /* 0x000000050d037c11 */ /* 0x000fca00080f1410 */
[----:B------:R0:W5:Y:S01]  /*1030*/  LDG.E R13, desc[UR6][R2.64] ;  /* 0x00000006020d7981 */ /* 0x000162000c1e1900 */
[----:B------:R-:W-:Y:S05]  /*1040*/  BRA `(.L_x_48) ;  /* 0x00000000003c7947 */ /* 0x000fea0003800000 */
.L_x_47:
        /* <DEDUP_REMOVED lines=10> */
.L_x_46:
[----:B------:R-:W-:Y:S05]  /*10f0*/  BSYNC.RELIABLE B2 ;  /* 0x0000000000027941 */ /* 0x000fea0003800100 */
.L_x_44:
[----:B0-----:R-:W-:-:S04]  /*1100*/  IMAD.WIDE.U32 R2, R15, 0x4, R4 ;  /* 0x000000040f027825 */ /* 0x001fc800078e0004 */
[----:B------:R-:W-:Y:S01]  /*1110*/  VIADD R10, R10, 0x1 ;  /* 0x000000010a0a7836 */ /* 0x000fe20000000000 */
[----:B-----5:R0:W-:Y:S01]  /*1120*/  STG.E desc[UR6][R2.64], R13 ;  /* 0x0000000d02007986 */ /* 0x0201e2000c101906 */
[----:B------:R-:W-:Y:S05]  /*1130*/  BRA `(.L_x_49) ;  /* 0x00000000000c7947 */ /* 0x000fea0003800000 */
.L_x_48:
[----:B0-----:R-:W-:-:S04]  /*1140*/  IMAD.WIDE.U32 R2, R15, 0x4, R4 ;  /* 0x000000040f027825 */ /* 0x001fc800078e0004 */
[----:B------:R-:W-:Y:S01]  /*1150*/  VIADD R17, R17, 0x1 ;  /* 0x0000000111117836 */ /* 0x000fe20000000000 */
[----:B-----5:R1:W-:Y:S06]  /*1160*/  STG.E desc[UR6][R2.64], R13 ;  /* 0x0000000d02007986 */ /* 0x0203ec000c101906 */
.L_x_49:
[----:B------:R-:W-:Y:S05]  /*1170*/  BSYNC.RECONVERGENT B1 ;  /* 0x0000000000017941 */ /* 0x000fea0003800200 */
.L_x_43:
        /* <DEDUP_REMOVED lines=11> */
.L_x_42:
[----:B------:R-:W-:Y:S05]  /*1230*/  BSYNC.RECONVERGENT B0 ;  /* 0x0000000000007941 */ /* 0x000fea0003800200 */
.L_x_41:
[----:B------:R-:W-:Y:S05]  /*1240*/  WARPSYNC.ALL ;  /* 0x0000000000007948 */ /* 0x000fea0003800000 */
[----:B------:R-:W-:Y:S01]  /*1250*/  ISETP.GT.U32.AND P1, PT, R9, R8, PT ;  /* 0x000000080900720c */ /* 0x000fe20003f24070 */
[----:B------:R-:W0:Y:S01]  /*1260*/  LDCU.64 UR8, c[0x0][0x388] ;  /* 0x00007100ff0877ac */ /* 0x000e220008000a00 */
[----:B------:R-:W-:Y:S01]  /*1270*/  ISETP.GT.U32.AND P0, PT, R0, R7, PT ;  /* 0x000000070000720c */ /* 0x000fe20003f04070 */
[----:B------:R-:W-:Y:S01]  /*1280*/  BSSY.RECONVERGENT B0, `(.L_x_51) ;  /* 0x0000012000007945 */ /* 0x000fe20003800200 */
[----:B------:R-:W-:Y:S01]  /*1290*/  ISETP.GT.U32.AND.EX P1, PT, RZ, R11, PT, P1 ;  /* 0x0000000bff00720c */ /* 0x000fe20003f24110 */
[----:B------:R-:W1:Y:S01]  /*12a0*/  LDCU.64 UR4, c[0x0][0x388] ;  /* 0x00007100ff0477ac */ /* 0x000e620008000a00 */
[----:B------:R-:W-:Y:S01]  /*12b0*/  ISETP.GT.U32.AND.EX P0, PT, RZ, R6, PT, P0 ;  /* 0x00000006ff00720c */ /* 0x000fe20003f04100 */
[----:B------:R-:W-:-:S10]  /*12c0*/  IMAD.MOV.U32 R15, RZ, RZ, RZ ;  /* 0x000000ffff0f7224 */ /* 0x000fd400078e00ff */
[----:B------:R-:W-:Y:S05]  /*12d0*/  @!P1 BRA `(.L_x_52) ;  /* 0x0000000000309947 */ /* 0x000fea0003800000 */
[----:B------:R-:W-:-:S07]  /*12e0*/  IMAD.MOV.U32 R15, RZ, RZ, RZ ;  /* 0x000000ffff0f7224 */ /* 0x000fce00078e00ff */
.L_x_53:
[----:B--2---:R-:W-:-:S06]  /*12f0*/  IMAD.WIDE.U32 R2, R15, 0x4, R4 ;  /* 0x000000040f027825 */ /* 0x004fcc00078e0004 */
[----:B------:R-:W2:Y:S01]  /*1300*/  LDG.E R3, desc[UR6][R2.64] ;  /* 0x0000000602037981 */ /* 0x000ea2000c1e1900 */
[----:B-1----:R-:W-:Y:S01]  /*1310*/  LEA R12, P1, R8, UR4, 0x2 ;  /* 0x00000004080c7c11 */ /* 0x002fe2000f8210ff */
        /* <DEDUP_REMOVED lines=8> */
.L_x_52:
[----:B01----:R-:W-:Y:S05]  /*13a0*/  BSYNC.RECONVERGENT B0 ;  /* 0x0000000000007941 */ /* 0x003fea0003800200 */
.L_x_51:
[----:B------:R-:W-:Y:S05]  /*13b0*/  @!P0 EXIT ;  /* 0x000000000000894d */ /* 0x000fea0003800000 */
.L_x_54:
[----:B0-----:R-:W-:-:S06]  /*13c0*/  IMAD.WIDE.U32 R8, R15, 0x4, R4 ;  /* 0x000000040f087825 */ /* 0x001fcc00078e0004 */
[----:B------:R-:W3:Y:S01]  /*13d0*/  LDG.E R9, desc[UR6][R8.64] ;  /* 0x0000000608097981 */ /* 0x000ee2000c1e1900 */
[----:B------:R-:W-:Y:S01]  /*13e0*/  LEA R2, P0, R7, UR8, 0x2 ;  /* 0x0000000807027c11 */ /* 0x000fe2000f8010ff */
[----:B------:R-:W-:-:S03]  /*13f0*/  VIADD R15, R15, 0x1 ;  /* 0x000000010f0f7836 */ /* 0x000fc60000000000 */
[C---:B--2---:R-:W-:Y:S01]  /*1400*/  LEA.HI.X R3, R7.reuse, UR9, R6, 0x2, P0 ;  /* 0x0000000907037c11 */ /* 0x044fe200080f1406 */
[----:B------:R-:W-:-:S05]  /*1410*/  VIADD R7, R7, 0x1 ;  /* 0x0000000107077836 */ /* 0x000fca0000000000 */
[----:B------:R-:W-:Y:S02]  /*1420*/  ISETP.GT.U32.AND P0, PT, R0, R7, PT ;  /* 0x000000070000720c */ /* 0x000fe40003f04070 */
[----:B------:R-:W-:-:S04]  /*1430*/  SHF.R.S32.HI R6, RZ, 0x1f, R7 ;  /* 0x0000001fff067819 */ /* 0x000fc80000011407 */
[----:B------:R-:W-:Y:S01]  /*1440*/  ISETP.GT.U32.AND.EX P0, PT, RZ, R6, PT, P0 ;  /* 0x00000006ff00720c */ /* 0x000fe20003f04100 */
[----:B---3--:R0:W-:-:S12]  /*1450*/  STG.E desc[UR6][R2.64], R9 ;  /* 0x0000000902007986 */ /* 0x0081d8000c101906 */
[----:B------:R-:W-:Y:S05]  /*1460*/  @P0 BRA `(.L_x_54) ;  /* 0xfffffffc00d40947 */ /* 0x000fea000383ffff */
[----:B------:R-:W-:Y:S05]  /*1470*/  EXIT ;  /* 0x000000000000794d */ /* 0x000fea0003800000 */
.L_x_55:
        /* <DEDUP_REMOVED lines=16> */
.L_x_57:


//--------------------- .nv.shared.reserved.0     --------------------------
	.section	.nv.shared.reserved.0,"aw",@nobits
	.weak		__nv_reservedSMEM_offset_0_alias
	.size		__nv_reservedSMEM_offset_0_alias, 0, 64
	.other		__nv_reservedSMEM_offset_0_alias,@"STO_CUDA_RESERVED_SHARED STV_DEFAULT"
__nv_reservedSMEM_offset_0_alias:
	.zero		0
	.zero		64


//--------------------- .nv.constant0._Z9localSortP3CPUPi --------------------------
	.section	.nv.constant0._Z9localSortP3CPUPi,"a",@progbits
	.sectionflags	@""
	.align	4
.nv.constant0._Z9localSortP3CPUPi:
	.zero		912


//--------------------- .nv.constant0._Z20eotSortIterationCudaP3CPUPi11CoordinatesS1_bS2_bS2_ --------------------------
	.section	.nv.constant0._Z20eotSortIterationCudaP3CPUPi11CoordinatesS1_bS2_bS2_,"a",@progbits
	.sectionflags	@""
	.align	4
.nv.constant0._Z20eotSortIterationCudaP3CPUPi11CoordinatesS1_bS2_bS2_:
	.zero		968


//--------------------- SYMBOLS --------------------------

	.type		.nv.reservedSmem.offset0,@object
	.size		.nv.reservedSmem.offset0,0x4
